//
// Generated by NVIDIA NVVM Compiler
//
// Compiler Build ID: CL-36424714
// Cuda compilation tools, release 13.0, V13.0.88
// Based on NVVM 20.0.0
//

.version 9.0
.target sm_100
.address_size 64

	// .globl	_Z6matmulP6__halfS0_S0_iiiff
.extern .shared .align 16 .b8 shared_storage[];

.visible .entry _Z6matmulP6__halfS0_S0_iiiff(
	.param .u64 .ptr .align 1 _Z6matmulP6__halfS0_S0_iiiff_param_0,
	.param .u64 .ptr .align 1 _Z6matmulP6__halfS0_S0_iiiff_param_1,
	.param .u64 .ptr .align 1 _Z6matmulP6__halfS0_S0_iiiff_param_2,
	.param .u32 _Z6matmulP6__halfS0_S0_iiiff_param_3,
	.param .u32 _Z6matmulP6__halfS0_S0_iiiff_param_4,
	.param .u32 _Z6matmulP6__halfS0_S0_iiiff_param_5,
	.param .f32 _Z6matmulP6__halfS0_S0_iiiff_param_6,
	.param .f32 _Z6matmulP6__halfS0_S0_iiiff_param_7
)
{
	.reg .pred 	%p<6>;
	.reg .b16 	%rs<129>;
	.reg .b32 	%r<966>;
	.reg .b32 	%f<2435>;
	.reg .b64 	%rd<282>;

	ld.param.u64 	%rd13, [_Z6matmulP6__halfS0_S0_iiiff_param_0];
	ld.param.u64 	%rd14, [_Z6matmulP6__halfS0_S0_iiiff_param_1];
	ld.param.u64 	%rd15, [_Z6matmulP6__halfS0_S0_iiiff_param_2];
	ld.param.u32 	%r67, [_Z6matmulP6__halfS0_S0_iiiff_param_4];
	ld.param.u32 	%r68, [_Z6matmulP6__halfS0_S0_iiiff_param_5];
	mov.u32 	%r101, %ctaid.y;
	mov.u32 	%r1, %tid.x;
	mov.u32 	%r2, %tid.y;
	mov.u32 	%r3, %tid.z;
	shl.b32 	%r102, %r3, 6;
	shl.b32 	%r103, %r2, 5;
	add.s32 	%r104, %r103, %r1;
	add.s32 	%r4, %r104, %r102;
	shr.u32 	%r105, %r4, 2;
	shl.b32 	%r106, %r1, 1;
	and.b32  	%r107, %r106, 8;
	shl.b32 	%r108, %r1, 5;
	and.b32  	%r109, %r108, 32512;
	shl.b32 	%r110, %r4, 2;
	and.b32  	%r111, %r110, 240;
	or.b32  	%r112, %r107, %r109;
	or.b32  	%r113, %r112, %r111;
	shl.b32 	%r5, %r101, 7;
	and.b32  	%r114, %r106, 2040;
	shl.b32 	%r115, %r105, 5;
	and.b32  	%r116, %r115, 1048064;
	add.s32 	%r117, %r113, %r116;
	mul.wide.u32 	%rd48, %r117, 2;
	mov.u32 	%r118, shared_storage;
	cvt.u64.u32 	%rd49, %r118;
	cvta.shared.u64 	%rd50, %rd49;
	add.s64 	%rd16, %rd50, %rd48;
	// begin inline asm
	{ .reg .u64 smem_ptr; cvta.to.shared.u64 smem_ptr, %rd16; cvt.u32.u64 %r69, smem_ptr; }

	// end inline asm
	add.s32 	%r119, %r5, %r105;
	mul.lo.s32 	%r120, %r119, %r68;
	add.s32 	%r7, %r120, %r114;
	mul.wide.s32 	%rd51, %r7, 2;
	add.s64 	%rd17, %rd13, %rd51;
	// begin inline asm
	cp.async.cg.shared.global [%r69], [%rd17], 16;

	// end inline asm
	add.s32 	%r121, %r115, 1024;
	and.b32  	%r122, %r121, 2147483136;
	add.s32 	%r123, %r113, %r122;
	mul.wide.u32 	%rd52, %r123, 2;
	add.s64 	%rd18, %rd50, %rd52;
	// begin inline asm
	{ .reg .u64 smem_ptr; cvta.to.shared.u64 smem_ptr, %rd18; cvt.u32.u64 %r71, smem_ptr; }

	// end inline asm
	add.s32 	%r124, %r119, 32;
	mul.lo.s32 	%r125, %r124, %r68;
	add.s32 	%r9, %r125, %r114;
	mul.wide.s32 	%rd53, %r9, 2;
	add.s64 	%rd19, %rd13, %rd53;
	// begin inline asm
	cp.async.cg.shared.global [%r71], [%rd19], 16;

	// end inline asm
	add.s32 	%r126, %r115, 2048;
	and.b32  	%r127, %r126, 2147483136;
	add.s32 	%r128, %r113, %r127;
	mul.wide.u32 	%rd54, %r128, 2;
	add.s64 	%rd20, %rd50, %rd54;
	// begin inline asm
	{ .reg .u64 smem_ptr; cvta.to.shared.u64 smem_ptr, %rd20; cvt.u32.u64 %r73, smem_ptr; }

	// end inline asm
	add.s32 	%r129, %r119, 64;
	mul.lo.s32 	%r130, %r129, %r68;
	add.s32 	%r11, %r130, %r114;
	mul.wide.s32 	%rd55, %r11, 2;
	add.s64 	%rd21, %rd13, %rd55;
	// begin inline asm
	cp.async.cg.shared.global [%r73], [%rd21], 16;

	// end inline asm
	add.s32 	%r131, %r115, 3072;
	and.b32  	%r132, %r131, 2147483136;
	add.s32 	%r133, %r113, %r132;
	mul.wide.u32 	%rd56, %r133, 2;
	add.s64 	%rd22, %rd50, %rd56;
	// begin inline asm
	{ .reg .u64 smem_ptr; cvta.to.shared.u64 smem_ptr, %rd22; cvt.u32.u64 %r75, smem_ptr; }

	// end inline asm
	add.s32 	%r134, %r119, 96;
	mul.lo.s32 	%r135, %r134, %r68;
	add.s32 	%r13, %r135, %r114;
	mul.wide.s32 	%rd57, %r13, 2;
	add.s64 	%rd23, %rd13, %rd57;
	// begin inline asm
	cp.async.cg.shared.global [%r75], [%rd23], 16;

	// end inline asm
	mov.u32 	%r136, %ctaid.x;
	shl.b32 	%r14, %r136, 7;
	add.s64 	%rd24, %rd16, 24576;
	// begin inline asm
	{ .reg .u64 smem_ptr; cvta.to.shared.u64 smem_ptr, %rd24; cvt.u32.u64 %r77, smem_ptr; }

	// end inline asm
	add.s32 	%r137, %r14, %r105;
	mul.lo.s32 	%r138, %r137, %r68;
	add.s32 	%r16, %r138, %r114;
	mul.wide.s32 	%rd58, %r16, 2;
	add.s64 	%rd25, %rd14, %rd58;
	// begin inline asm
	cp.async.cg.shared.global [%r77], [%rd25], 16;

	// end inline asm
	add.s64 	%rd26, %rd18, 24576;
	// begin inline asm
	{ .reg .u64 smem_ptr; cvta.to.shared.u64 smem_ptr, %rd26; cvt.u32.u64 %r79, smem_ptr; }

	// end inline asm
	add.s32 	%r139, %r137, 32;
	mul.lo.s32 	%r140, %r139, %r68;
	add.s32 	%r18, %r140, %r114;
	mul.wide.s32 	%rd59, %r18, 2;
	add.s64 	%rd27, %rd14, %rd59;
	// begin inline asm
	cp.async.cg.shared.global [%r79], [%rd27], 16;

	// end inline asm
	add.s64 	%rd28, %rd20, 24576;
	// begin inline asm
	{ .reg .u64 smem_ptr; cvta.to.shared.u64 smem_ptr, %rd28; cvt.u32.u64 %r81, smem_ptr; }

	// end inline asm
	add.s32 	%r141, %r137, 64;
	mul.lo.s32 	%r142, %r141, %r68;
	add.s32 	%r20, %r142, %r114;
	mul.wide.s32 	%rd60, %r20, 2;
	add.s64 	%rd29, %rd14, %rd60;
	// begin inline asm
	cp.async.cg.shared.global [%r81], [%rd29], 16;

	// end inline asm
	add.s64 	%rd30, %rd22, 24576;
	// begin inline asm
	{ .reg .u64 smem_ptr; cvta.to.shared.u64 smem_ptr, %rd30; cvt.u32.u64 %r83, smem_ptr; }

	// end inline asm
	add.s32 	%r143, %r137, 96;
	mul.lo.s32 	%r144, %r143, %r68;
	add.s32 	%r22, %r144, %r114;
	mul.wide.s32 	%rd61, %r22, 2;
	add.s64 	%rd31, %rd14, %rd61;
	// begin inline asm
	cp.async.cg.shared.global [%r83], [%rd31], 16;

	// end inline asm
	// begin inline asm
	cp.async.commit_group;

	// end inline asm
	add.s64 	%rd32, %rd16, 8192;
	// begin inline asm
	{ .reg .u64 smem_ptr; cvta.to.shared.u64 smem_ptr, %rd32; cvt.u32.u64 %r85, smem_ptr; }

	// end inline asm
	cvt.s64.s32 	%rd62, %r120;
	cvt.u64.u32 	%rd63, %r114;
	add.s64 	%rd64, %rd63, %rd62;
	shl.b64 	%rd65, %rd64, 1;
	add.s64 	%rd66, %rd13, %rd65;
	add.s64 	%rd33, %rd66, 64;
	// begin inline asm
	cp.async.cg.shared.global [%r85], [%rd33], 16;

	// end inline asm
	add.s64 	%rd34, %rd18, 8192;
	// begin inline asm
	{ .reg .u64 smem_ptr; cvta.to.shared.u64 smem_ptr, %rd34; cvt.u32.u64 %r87, smem_ptr; }

	// end inline asm
	cvt.s64.s32 	%rd67, %r125;
	add.s64 	%rd68, %rd63, %rd67;
	shl.b64 	%rd69, %rd68, 1;
	add.s64 	%rd70, %rd13, %rd69;
	add.s64 	%rd35, %rd70, 64;
	// begin inline asm
	cp.async.cg.shared.global [%r87], [%rd35], 16;

	// end inline asm
	add.s64 	%rd36, %rd20, 8192;
	// begin inline asm
	{ .reg .u64 smem_ptr; cvta.to.shared.u64 smem_ptr, %rd36; cvt.u32.u64 %r89, smem_ptr; }

	// end inline asm
	cvt.s64.s32 	%rd71, %r130;
	add.s64 	%rd72, %rd63, %rd71;
	shl.b64 	%rd73, %rd72, 1;
	add.s64 	%rd74, %rd13, %rd73;
	add.s64 	%rd37, %rd74, 64;
	// begin inline asm
	cp.async.cg.shared.global [%r89], [%rd37], 16;

	// end inline asm
	add.s64 	%rd38, %rd22, 8192;
	// begin inline asm
	{ .reg .u64 smem_ptr; cvta.to.shared.u64 smem_ptr, %rd38; cvt.u32.u64 %r91, smem_ptr; }

	// end inline asm
	cvt.s64.s32 	%rd75, %r135;
	add.s64 	%rd76, %rd63, %rd75;
	shl.b64 	%rd77, %rd76, 1;
	add.s64 	%rd78, %rd13, %rd77;
	add.s64 	%rd39, %rd78, 64;
	// begin inline asm
	cp.async.cg.shared.global [%r91], [%rd39], 16;

	// end inline asm
	add.s64 	%rd40, %rd16, 32768;
	// begin inline asm
	{ .reg .u64 smem_ptr; cvta.to.shared.u64 smem_ptr, %rd40; cvt.u32.u64 %r93, smem_ptr; }

	// end inline asm
	cvt.s64.s32 	%rd79, %r138;
	add.s64 	%rd80, %rd63, %rd79;
	shl.b64 	%rd81, %rd80, 1;
	add.s64 	%rd82, %rd14, %rd81;
	add.s64 	%rd41, %rd82, 64;
	// begin inline asm
	cp.async.cg.shared.global [%r93], [%rd41], 16;

	// end inline asm
	add.s64 	%rd42, %rd18, 32768;
	// begin inline asm
	{ .reg .u64 smem_ptr; cvta.to.shared.u64 smem_ptr, %rd42; cvt.u32.u64 %r95, smem_ptr; }

	// end inline asm
	cvt.s64.s32 	%rd83, %r140;
	add.s64 	%rd84, %rd63, %rd83;
	shl.b64 	%rd85, %rd84, 1;
	add.s64 	%rd86, %rd14, %rd85;
	add.s64 	%rd43, %rd86, 64;
	// begin inline asm
	cp.async.cg.shared.global [%r95], [%rd43], 16;

	// end inline asm
	add.s64 	%rd44, %rd20, 32768;
	// begin inline asm
	{ .reg .u64 smem_ptr; cvta.to.shared.u64 smem_ptr, %rd44; cvt.u32.u64 %r97, smem_ptr; }

	// end inline asm
	cvt.s64.s32 	%rd87, %r142;
	add.s64 	%rd88, %rd63, %rd87;
	shl.b64 	%rd89, %rd88, 1;
	add.s64 	%rd90, %rd14, %rd89;
	add.s64 	%rd45, %rd90, 64;
	// begin inline asm
	cp.async.cg.shared.global [%r97], [%rd45], 16;

	// end inline asm
	add.s64 	%rd46, %rd22, 32768;
	// begin inline asm
	{ .reg .u64 smem_ptr; cvta.to.shared.u64 smem_ptr, %rd46; cvt.u32.u64 %r99, smem_ptr; }

	// end inline asm
	cvt.s64.s32 	%rd91, %r144;
	add.s64 	%rd92, %rd63, %rd91;
	shl.b64 	%rd93, %rd92, 1;
	add.s64 	%rd94, %rd14, %rd93;
	add.s64 	%rd47, %rd94, 64;
	// begin inline asm
	cp.async.cg.shared.global [%r99], [%rd47], 16;

	// end inline asm
	// begin inline asm
	cp.async.commit_group;

	// end inline asm
	shr.s32 	%r145, %r68, 31;
	shr.u32 	%r146, %r145, 27;
	add.s32 	%r147, %r68, %r146;
	shr.s32 	%r31, %r147, 5;
	setp.lt.s32 	%p1, %r68, 128;
	mov.f32 	%f2051, 0f00000000;
	mov.f32 	%f2052, %f2051;
	mov.f32 	%f2053, %f2051;
	mov.f32 	%f2054, %f2051;
	mov.f32 	%f2055, %f2051;
	mov.f32 	%f2056, %f2051;
	mov.f32 	%f2057, %f2051;
	mov.f32 	%f2058, %f2051;
	mov.f32 	%f2059, %f2051;
	mov.f32 	%f2060, %f2051;
	mov.f32 	%f2061, %f2051;
	mov.f32 	%f2062, %f2051;
	mov.f32 	%f2063, %f2051;
	mov.f32 	%f2064, %f2051;
	mov.f32 	%f2065, %f2051;
	mov.f32 	%f2066, %f2051;
	mov.f32 	%f2067, %f2051;
	mov.f32 	%f2068, %f2051;
	mov.f32 	%f2069, %f2051;
	mov.f32 	%f2070, %f2051;
	mov.f32 	%f2071, %f2051;
	mov.f32 	%f2072, %f2051;
	mov.f32 	%f2073, %f2051;
	mov.f32 	%f2074, %f2051;
	mov.f32 	%f2075, %f2051;
	mov.f32 	%f2076, %f2051;
	mov.f32 	%f2077, %f2051;
	mov.f32 	%f2078, %f2051;
	mov.f32 	%f2079, %f2051;
	mov.f32 	%f2080, %f2051;
	mov.f32 	%f2081, %f2051;
	mov.f32 	%f2082, %f2051;
	mov.f32 	%f2083, %f2051;
	mov.f32 	%f2084, %f2051;
	mov.f32 	%f2085, %f2051;
	mov.f32 	%f2086, %f2051;
	mov.f32 	%f2087, %f2051;
	mov.f32 	%f2088, %f2051;
	mov.f32 	%f2089, %f2051;
	mov.f32 	%f2090, %f2051;
	mov.f32 	%f2091, %f2051;
	mov.f32 	%f2092, %f2051;
	mov.f32 	%f2093, %f2051;
	mov.f32 	%f2094, %f2051;
	mov.f32 	%f2095, %f2051;
	mov.f32 	%f2096, %f2051;
	mov.f32 	%f2097, %f2051;
	mov.f32 	%f2098, %f2051;
	mov.f32 	%f2099, %f2051;
	mov.f32 	%f2100, %f2051;
	mov.f32 	%f2101, %f2051;
	mov.f32 	%f2102, %f2051;
	mov.f32 	%f2103, %f2051;
	mov.f32 	%f2104, %f2051;
	mov.f32 	%f2105, %f2051;
	mov.f32 	%f2106, %f2051;
	mov.f32 	%f2107, %f2051;
	mov.f32 	%f2108, %f2051;
	mov.f32 	%f2109, %f2051;
	mov.f32 	%f2110, %f2051;
	mov.f32 	%f2111, %f2051;
	mov.f32 	%f2112, %f2051;
	mov.f32 	%f2113, %f2051;
	mov.f32 	%f2114, %f2051;
	mov.f32 	%f2115, %f2051;
	mov.f32 	%f2116, %f2051;
	mov.f32 	%f2117, %f2051;
	mov.f32 	%f2118, %f2051;
	mov.f32 	%f2119, %f2051;
	mov.f32 	%f2120, %f2051;
	mov.f32 	%f2121, %f2051;
	mov.f32 	%f2122, %f2051;
	mov.f32 	%f2123, %f2051;
	mov.f32 	%f2124, %f2051;
	mov.f32 	%f2125, %f2051;
	mov.f32 	%f2126, %f2051;
	mov.f32 	%f2127, %f2051;
	mov.f32 	%f2128, %f2051;
	mov.f32 	%f2129, %f2051;
	mov.f32 	%f2130, %f2051;
	mov.f32 	%f2131, %f2051;
	mov.f32 	%f2132, %f2051;
	mov.f32 	%f2133, %f2051;
	mov.f32 	%f2134, %f2051;
	mov.f32 	%f2135, %f2051;
	mov.f32 	%f2136, %f2051;
	mov.f32 	%f2137, %f2051;
	mov.f32 	%f2138, %f2051;
	mov.f32 	%f2139, %f2051;
	mov.f32 	%f2140, %f2051;
	mov.f32 	%f2141, %f2051;
	mov.f32 	%f2142, %f2051;
	mov.f32 	%f2143, %f2051;
	mov.f32 	%f2144, %f2051;
	mov.f32 	%f2145, %f2051;
	mov.f32 	%f2146, %f2051;
	mov.f32 	%f2147, %f2051;
	mov.f32 	%f2148, %f2051;
	mov.f32 	%f2149, %f2051;
	mov.f32 	%f2150, %f2051;
	mov.f32 	%f2151, %f2051;
	mov.f32 	%f2152, %f2051;
	mov.f32 	%f2153, %f2051;
	mov.f32 	%f2154, %f2051;
	mov.f32 	%f2155, %f2051;
	mov.f32 	%f2156, %f2051;
	mov.f32 	%f2157, %f2051;
	mov.f32 	%f2158, %f2051;
	mov.f32 	%f2159, %f2051;
	mov.f32 	%f2160, %f2051;
	mov.f32 	%f2161, %f2051;
	mov.f32 	%f2162, %f2051;
	mov.f32 	%f2163, %f2051;
	mov.f32 	%f2164, %f2051;
	mov.f32 	%f2165, %f2051;
	mov.f32 	%f2166, %f2051;
	mov.f32 	%f2167, %f2051;
	mov.f32 	%f2168, %f2051;
	mov.f32 	%f2169, %f2051;
	mov.f32 	%f2170, %f2051;
	mov.f32 	%f2171, %f2051;
	mov.f32 	%f2172, %f2051;
	mov.f32 	%f2173, %f2051;
	mov.f32 	%f2174, %f2051;
	mov.f32 	%f2175, %f2051;
	mov.f32 	%f2176, %f2051;
	mov.f32 	%f2177, %f2051;
	mov.f32 	%f2178, %f2051;
	@%p1 bra 	$L__BB0_5;
	add.s64 	%rd5, %rd16, 16384;
	add.s64 	%rd6, %rd18, 16384;
	add.s64 	%rd7, %rd20, 16384;
	add.s64 	%rd8, %rd22, 16384;
	add.s64 	%rd9, %rd16, 40960;
	add.s64 	%rd10, %rd18, 40960;
	add.s64 	%rd11, %rd20, 40960;
	add.s64 	%rd12, %rd22, 40960;
	shl.b32 	%r149, %r3, 12;
	add.s32 	%r32, %r118, %r149;
	shl.b32 	%r151, %r2, 12;
	add.s32 	%r152, %r118, %r151;
	add.s32 	%r33, %r152, 24576;
	add.s32 	%r34, %r32, 8192;
	add.s32 	%r35, %r32, 9216;
	add.s32 	%r36, %r32, 10240;
	add.s32 	%r37, %r32, 11264;
	add.s32 	%r38, %r152, 33792;
	add.s32 	%r39, %r152, 35840;
	add.s32 	%r964, %r16, 64;
	add.s32 	%r963, %r18, 64;
	add.s32 	%r962, %r20, 64;
	add.s32 	%r961, %r22, 64;
	add.s32 	%r960, %r13, 64;
	add.s32 	%r959, %r11, 64;
	add.s32 	%r958, %r9, 64;
	add.s32 	%r957, %r7, 64;
	mov.b32 	%r965, 3;
	mov.f32 	%f2051, 0f00000000;
$L__BB0_2:
	// begin inline asm
	cp.async.wait_group 2;

	// end inline asm
	bar.sync 	0;
	// begin inline asm
	{ .reg .u64 smem_ptr; cvta.to.shared.u64 smem_ptr, %rd5; cvt.u32.u64 %r153, smem_ptr; }

	// end inline asm
	mul.wide.u32 	%rd119, %r957, 2;
	add.s64 	%rd96, %rd13, %rd119;
	// begin inline asm
	cp.async.cg.shared.global [%r153], [%rd96], 16;

	// end inline asm
	// begin inline asm
	{ .reg .u64 smem_ptr; cvta.to.shared.u64 smem_ptr, %rd6; cvt.u32.u64 %r155, smem_ptr; }

	// end inline asm
	mul.wide.u32 	%rd120, %r958, 2;
	add.s64 	%rd98, %rd13, %rd120;
	// begin inline asm
	cp.async.cg.shared.global [%r155], [%rd98], 16;

	// end inline asm
	// begin inline asm
	{ .reg .u64 smem_ptr; cvta.to.shared.u64 smem_ptr, %rd7; cvt.u32.u64 %r157, smem_ptr; }

	// end inline asm
	mul.wide.u32 	%rd121, %r959, 2;
	add.s64 	%rd100, %rd13, %rd121;
	// begin inline asm
	cp.async.cg.shared.global [%r157], [%rd100], 16;

	// end inline asm
	// begin inline asm
	{ .reg .u64 smem_ptr; cvta.to.shared.u64 smem_ptr, %rd8; cvt.u32.u64 %r159, smem_ptr; }

	// end inline asm
	mul.wide.u32 	%rd122, %r960, 2;
	add.s64 	%rd102, %rd13, %rd122;
	// begin inline asm
	cp.async.cg.shared.global [%r159], [%rd102], 16;

	// end inline asm
	// begin inline asm
	{ .reg .u64 smem_ptr; cvta.to.shared.u64 smem_ptr, %rd9; cvt.u32.u64 %r161, smem_ptr; }

	// end inline asm
	mul.wide.u32 	%rd123, %r964, 2;
	add.s64 	%rd104, %rd14, %rd123;
	// begin inline asm
	cp.async.cg.shared.global [%r161], [%rd104], 16;

	// end inline asm
	// begin inline asm
	{ .reg .u64 smem_ptr; cvta.to.shared.u64 smem_ptr, %rd10; cvt.u32.u64 %r163, smem_ptr; }

	// end inline asm
	mul.wide.u32 	%rd124, %r963, 2;
	add.s64 	%rd106, %rd14, %rd124;
	// begin inline asm
	cp.async.cg.shared.global [%r163], [%rd106], 16;

	// end inline asm
	// begin inline asm
	{ .reg .u64 smem_ptr; cvta.to.shared.u64 smem_ptr, %rd11; cvt.u32.u64 %r165, smem_ptr; }

	// end inline asm
	mul.wide.u32 	%rd125, %r962, 2;
	add.s64 	%rd108, %rd14, %rd125;
	// begin inline asm
	cp.async.cg.shared.global [%r165], [%rd108], 16;

	// end inline asm
	// begin inline asm
	{ .reg .u64 smem_ptr; cvta.to.shared.u64 smem_ptr, %rd12; cvt.u32.u64 %r167, smem_ptr; }

	// end inline asm
	mul.wide.u32 	%rd126, %r961, 2;
	add.s64 	%rd110, %rd14, %rd126;
	// begin inline asm
	cp.async.cg.shared.global [%r167], [%rd110], 16;

	// end inline asm
	// begin inline asm
	cp.async.commit_group;

	// end inline asm
	mov.b32 	%r177, 16;
	wmma.load.a.sync.aligned.row.m16n16k16.shared.f16 	{%r178, %r179, %r180, %r181, %r182, %r183, %r184, %r185}, [%r32], %r177;
	add.s32 	%r186, %r32, 1024;
	wmma.load.a.sync.aligned.row.m16n16k16.shared.f16 	{%r187, %r188, %r189, %r190, %r191, %r192, %r193, %r194}, [%r186], %r177;
	add.s32 	%r195, %r32, 2048;
	wmma.load.a.sync.aligned.row.m16n16k16.shared.f16 	{%r196, %r197, %r198, %r199, %r200, %r201, %r202, %r203}, [%r195], %r177;
	add.s32 	%r204, %r32, 3072;
	wmma.load.a.sync.aligned.row.m16n16k16.shared.f16 	{%r205, %r206, %r207, %r208, %r209, %r210, %r211, %r212}, [%r204], %r177;
	wmma.load.b.sync.aligned.col.m16n16k16.shared.f16 	{%r213, %r214, %r215, %r216, %r217, %r218, %r219, %r220}, [%r33], %r177;
	add.s32 	%r221, %r33, 1024;
	wmma.load.b.sync.aligned.col.m16n16k16.shared.f16 	{%r222, %r223, %r224, %r225, %r226, %r227, %r228, %r229}, [%r221], %r177;
	add.s32 	%r230, %r33, 2048;
	wmma.load.b.sync.aligned.col.m16n16k16.shared.f16 	{%r231, %r232, %r233, %r234, %r235, %r236, %r237, %r238}, [%r230], %r177;
	add.s32 	%r239, %r33, 3072;
	wmma.load.b.sync.aligned.col.m16n16k16.shared.f16 	{%r240, %r241, %r242, %r243, %r244, %r245, %r246, %r247}, [%r239], %r177;
	wmma.mma.sync.aligned.row.col.m16n16k16.f32.f32 {%f1027, %f1028, %f1029, %f1030, %f1031, %f1032, %f1033, %f1034}, {%r178, %r179, %r180, %r181, %r182, %r183, %r184, %r185}, {%r213, %r214, %r215, %r216, %r217, %r218, %r219, %r220}, {%f2178, %f2177, %f2176, %f2175, %f2174, %f2173, %f2172, %f2171};
	wmma.mma.sync.aligned.row.col.m16n16k16.f32.f32 {%f1035, %f1036, %f1037, %f1038, %f1039, %f1040, %f1041, %f1042}, {%r178, %r179, %r180, %r181, %r182, %r183, %r184, %r185}, {%r222, %r223, %r224, %r225, %r226, %r227, %r228, %r229}, {%f2170, %f2169, %f2168, %f2167, %f2166, %f2165, %f2164, %f2163};
	wmma.mma.sync.aligned.row.col.m16n16k16.f32.f32 {%f1043, %f1044, %f1045, %f1046, %f1047, %f1048, %f1049, %f1050}, {%r178, %r179, %r180, %r181, %r182, %r183, %r184, %r185}, {%r231, %r232, %r233, %r234, %r235, %r236, %r237, %r238}, {%f2162, %f2161, %f2160, %f2159, %f2158, %f2157, %f2156, %f2155};
	wmma.mma.sync.aligned.row.col.m16n16k16.f32.f32 {%f1051, %f1052, %f1053, %f1054, %f1055, %f1056, %f1057, %f1058}, {%r178, %r179, %r180, %r181, %r182, %r183, %r184, %r185}, {%r240, %r241, %r242, %r243, %r244, %r245, %r246, %r247}, {%f2154, %f2153, %f2152, %f2151, %f2150, %f2149, %f2148, %f2147};
	wmma.mma.sync.aligned.row.col.m16n16k16.f32.f32 {%f1059, %f1060, %f1061, %f1062, %f1063, %f1064, %f1065, %f1066}, {%r187, %r188, %r189, %r190, %r191, %r192, %r193, %r194}, {%r213, %r214, %r215, %r216, %r217, %r218, %r219, %r220}, {%f2146, %f2145, %f2144, %f2143, %f2142, %f2141, %f2140, %f2139};
	wmma.mma.sync.aligned.row.col.m16n16k16.f32.f32 {%f1067, %f1068, %f1069, %f1070, %f1071, %f1072, %f1073, %f1074}, {%r187, %r188, %r189, %r190, %r191, %r192, %r193, %r194}, {%r222, %r223, %r224, %r225, %r226, %r227, %r228, %r229}, {%f2138, %f2137, %f2136, %f2135, %f2134, %f2133, %f2132, %f2131};
	wmma.mma.sync.aligned.row.col.m16n16k16.f32.f32 {%f1075, %f1076, %f1077, %f1078, %f1079, %f1080, %f1081, %f1082}, {%r187, %r188, %r189, %r190, %r191, %r192, %r193, %r194}, {%r231, %r232, %r233, %r234, %r235, %r236, %r237, %r238}, {%f2130, %f2129, %f2128, %f2127, %f2126, %f2125, %f2124, %f2123};
	wmma.mma.sync.aligned.row.col.m16n16k16.f32.f32 {%f1083, %f1084, %f1085, %f1086, %f1087, %f1088, %f1089, %f1090}, {%r187, %r188, %r189, %r190, %r191, %r192, %r193, %r194}, {%r240, %r241, %r242, %r243, %r244, %r245, %r246, %r247}, {%f2122, %f2121, %f2120, %f2119, %f2118, %f2117, %f2116, %f2115};
	wmma.mma.sync.aligned.row.col.m16n16k16.f32.f32 {%f1091, %f1092, %f1093, %f1094, %f1095, %f1096, %f1097, %f1098}, {%r196, %r197, %r198, %r199, %r200, %r201, %r202, %r203}, {%r213, %r214, %r215, %r216, %r217, %r218, %r219, %r220}, {%f2114, %f2113, %f2112, %f2111, %f2110, %f2109, %f2108, %f2107};
	wmma.mma.sync.aligned.row.col.m16n16k16.f32.f32 {%f1099, %f1100, %f1101, %f1102, %f1103, %f1104, %f1105, %f1106}, {%r196, %r197, %r198, %r199, %r200, %r201, %r202, %r203}, {%r222, %r223, %r224, %r225, %r226, %r227, %r228, %r229}, {%f2106, %f2105, %f2104, %f2103, %f2102, %f2101, %f2100, %f2099};
	wmma.mma.sync.aligned.row.col.m16n16k16.f32.f32 {%f1107, %f1108, %f1109, %f1110, %f1111, %f1112, %f1113, %f1114}, {%r196, %r197, %r198, %r199, %r200, %r201, %r202, %r203}, {%r231, %r232, %r233, %r234, %r235, %r236, %r237, %r238}, {%f2098, %f2097, %f2096, %f2095, %f2094, %f2093, %f2092, %f2091};
	wmma.mma.sync.aligned.row.col.m16n16k16.f32.f32 {%f1115, %f1116, %f1117, %f1118, %f1119, %f1120, %f1121, %f1122}, {%r196, %r197, %r198, %r199, %r200, %r201, %r202, %r203}, {%r240, %r241, %r242, %r243, %r244, %r245, %r246, %r247}, {%f2090, %f2089, %f2088, %f2087, %f2086, %f2085, %f2084, %f2083};
	wmma.mma.sync.aligned.row.col.m16n16k16.f32.f32 {%f1123, %f1124, %f1125, %f1126, %f1127, %f1128, %f1129, %f1130}, {%r205, %r206, %r207, %r208, %r209, %r210, %r211, %r212}, {%r213, %r214, %r215, %r216, %r217, %r218, %r219, %r220}, {%f2082, %f2081, %f2080, %f2079, %f2078, %f2077, %f2076, %f2075};
	wmma.mma.sync.aligned.row.col.m16n16k16.f32.f32 {%f1131, %f1132, %f1133, %f1134, %f1135, %f1136, %f1137, %f1138}, {%r205, %r206, %r207, %r208, %r209, %r210, %r211, %r212}, {%r222, %r223, %r224, %r225, %r226, %r227, %r228, %r229}, {%f2074, %f2073, %f2072, %f2071, %f2070, %f2069, %f2068, %f2067};
	wmma.mma.sync.aligned.row.col.m16n16k16.f32.f32 {%f1139, %f1140, %f1141, %f1142, %f1143, %f1144, %f1145, %f1146}, {%r205, %r206, %r207, %r208, %r209, %r210, %r211, %r212}, {%r231, %r232, %r233, %r234, %r235, %r236, %r237, %r238}, {%f2066, %f2065, %f2064, %f2063, %f2062, %f2061, %f2060, %f2059};
	wmma.mma.sync.aligned.row.col.m16n16k16.f32.f32 {%f1147, %f1148, %f1149, %f1150, %f1151, %f1152, %f1153, %f1154}, {%r205, %r206, %r207, %r208, %r209, %r210, %r211, %r212}, {%r240, %r241, %r242, %r243, %r244, %r245, %r246, %r247}, {%f2058, %f2057, %f2056, %f2055, %f2054, %f2053, %f2052, %f2051};
	add.s32 	%r248, %r32, 512;
	wmma.load.a.sync.aligned.row.m16n16k16.shared.f16 	{%r249, %r250, %r251, %r252, %r253, %r254, %r255, %r256}, [%r248], %r177;
	add.s32 	%r257, %r32, 1536;
	wmma.load.a.sync.aligned.row.m16n16k16.shared.f16 	{%r258, %r259, %r260, %r261, %r262, %r263, %r264, %r265}, [%r257], %r177;
	add.s32 	%r266, %r32, 2560;
	wmma.load.a.sync.aligned.row.m16n16k16.shared.f16 	{%r267, %r268, %r269, %r270, %r271, %r272, %r273, %r274}, [%r266], %r177;
	add.s32 	%r275, %r32, 3584;
	wmma.load.a.sync.aligned.row.m16n16k16.shared.f16 	{%r276, %r277, %r278, %r279, %r280, %r281, %r282, %r283}, [%r275], %r177;
	add.s32 	%r284, %r33, 512;
	wmma.load.b.sync.aligned.col.m16n16k16.shared.f16 	{%r285, %r286, %r287, %r288, %r289, %r290, %r291, %r292}, [%r284], %r177;
	add.s32 	%r293, %r33, 1536;
	wmma.load.b.sync.aligned.col.m16n16k16.shared.f16 	{%r294, %r295, %r296, %r297, %r298, %r299, %r300, %r301}, [%r293], %r177;
	add.s32 	%r302, %r33, 2560;
	wmma.load.b.sync.aligned.col.m16n16k16.shared.f16 	{%r303, %r304, %r305, %r306, %r307, %r308, %r309, %r310}, [%r302], %r177;
	add.s32 	%r311, %r33, 3584;
	wmma.load.b.sync.aligned.col.m16n16k16.shared.f16 	{%r312, %r313, %r314, %r315, %r316, %r317, %r318, %r319}, [%r311], %r177;
	wmma.mma.sync.aligned.row.col.m16n16k16.f32.f32 {%f1155, %f1156, %f1157, %f1158, %f1159, %f1160, %f1161, %f1162}, {%r249, %r250, %r251, %r252, %r253, %r254, %r255, %r256}, {%r285, %r286, %r287, %r288, %r289, %r290, %r291, %r292}, {%f1027, %f1028, %f1029, %f1030, %f1031, %f1032, %f1033, %f1034};
	wmma.mma.sync.aligned.row.col.m16n16k16.f32.f32 {%f1163, %f1164, %f1165, %f1166, %f1167, %f1168, %f1169, %f1170}, {%r249, %r250, %r251, %r252, %r253, %r254, %r255, %r256}, {%r294, %r295, %r296, %r297, %r298, %r299, %r300, %r301}, {%f1035, %f1036, %f1037, %f1038, %f1039, %f1040, %f1041, %f1042};
	wmma.mma.sync.aligned.row.col.m16n16k16.f32.f32 {%f1171, %f1172, %f1173, %f1174, %f1175, %f1176, %f1177, %f1178}, {%r249, %r250, %r251, %r252, %r253, %r254, %r255, %r256}, {%r303, %r304, %r305, %r306, %r307, %r308, %r309, %r310}, {%f1043, %f1044, %f1045, %f1046, %f1047, %f1048, %f1049, %f1050};
	wmma.mma.sync.aligned.row.col.m16n16k16.f32.f32 {%f1179, %f1180, %f1181, %f1182, %f1183, %f1184, %f1185, %f1186}, {%r249, %r250, %r251, %r252, %r253, %r254, %r255, %r256}, {%r312, %r313, %r314, %r315, %r316, %r317, %r318, %r319}, {%f1051, %f1052, %f1053, %f1054, %f1055, %f1056, %f1057, %f1058};
	wmma.mma.sync.aligned.row.col.m16n16k16.f32.f32 {%f1187, %f1188, %f1189, %f1190, %f1191, %f1192, %f1193, %f1194}, {%r258, %r259, %r260, %r261, %r262, %r263, %r264, %r265}, {%r285, %r286, %r287, %r288, %r289, %r290, %r291, %r292}, {%f1059, %f1060, %f1061, %f1062, %f1063, %f1064, %f1065, %f1066};
	wmma.mma.sync.aligned.row.col.m16n16k16.f32.f32 {%f1195, %f1196, %f1197, %f1198, %f1199, %f1200, %f1201, %f1202}, {%r258, %r259, %r260, %r261, %r262, %r263, %r264, %r265}, {%r294, %r295, %r296, %r297, %r298, %r299, %r300, %r301}, {%f1067, %f1068, %f1069, %f1070, %f1071, %f1072, %f1073, %f1074};
	wmma.mma.sync.aligned.row.col.m16n16k16.f32.f32 {%f1203, %f1204, %f1205, %f1206, %f1207, %f1208, %f1209, %f1210}, {%r258, %r259, %r260, %r261, %r262, %r263, %r264, %r265}, {%r303, %r304, %r305, %r306, %r307, %r308, %r309, %r310}, {%f1075, %f1076, %f1077, %f1078, %f1079, %f1080, %f1081, %f1082};
	wmma.mma.sync.aligned.row.col.m16n16k16.f32.f32 {%f1211, %f1212, %f1213, %f1214, %f1215, %f1216, %f1217, %f1218}, {%r258, %r259, %r260, %r261, %r262, %r263, %r264, %r265}, {%r312, %r313, %r314, %r315, %r316, %r317, %r318, %r319}, {%f1083, %f1084, %f1085, %f1086, %f1087, %f1088, %f1089, %f1090};
	wmma.mma.sync.aligned.row.col.m16n16k16.f32.f32 {%f1219, %f1220, %f1221, %f1222, %f1223, %f1224, %f1225, %f1226}, {%r267, %r268, %r269, %r270, %r271, %r272, %r273, %r274}, {%r285, %r286, %r287, %r288, %r289, %r290, %r291, %r292}, {%f1091, %f1092, %f1093, %f1094, %f1095, %f1096, %f1097, %f1098};
	wmma.mma.sync.aligned.row.col.m16n16k16.f32.f32 {%f1227, %f1228, %f1229, %f1230, %f1231, %f1232, %f1233, %f1234}, {%r267, %r268, %r269, %r270, %r271, %r272, %r273, %r274}, {%r294, %r295, %r296, %r297, %r298, %r299, %r300, %r301}, {%f1099, %f1100, %f1101, %f1102, %f1103, %f1104, %f1105, %f1106};
	wmma.mma.sync.aligned.row.col.m16n16k16.f32.f32 {%f1235, %f1236, %f1237, %f1238, %f1239, %f1240, %f1241, %f1242}, {%r267, %r268, %r269, %r270, %r271, %r272, %r273, %r274}, {%r303, %r304, %r305, %r306, %r307, %r308, %r309, %r310}, {%f1107, %f1108, %f1109, %f1110, %f1111, %f1112, %f1113, %f1114};
	wmma.mma.sync.aligned.row.col.m16n16k16.f32.f32 {%f1243, %f1244, %f1245, %f1246, %f1247, %f1248, %f1249, %f1250}, {%r267, %r268, %r269, %r270, %r271, %r272, %r273, %r274}, {%r312, %r313, %r314, %r315, %r316, %r317, %r318, %r319}, {%f1115, %f1116, %f1117, %f1118, %f1119, %f1120, %f1121, %f1122};
	wmma.mma.sync.aligned.row.col.m16n16k16.f32.f32 {%f1251, %f1252, %f1253, %f1254, %f1255, %f1256, %f1257, %f1258}, {%r276, %r277, %r278, %r279, %r280, %r281, %r282, %r283}, {%r285, %r286, %r287, %r288, %r289, %r290, %r291, %r292}, {%f1123, %f1124, %f1125, %f1126, %f1127, %f1128, %f1129, %f1130};
	wmma.mma.sync.aligned.row.col.m16n16k16.f32.f32 {%f1259, %f1260, %f1261, %f1262, %f1263, %f1264, %f1265, %f1266}, {%r276, %r277, %r278, %r279, %r280, %r281, %r282, %r283}, {%r294, %r295, %r296, %r297, %r298, %r299, %r300, %r301}, {%f1131, %f1132, %f1133, %f1134, %f1135, %f1136, %f1137, %f1138};
	wmma.mma.sync.aligned.row.col.m16n16k16.f32.f32 {%f1267, %f1268, %f1269, %f1270, %f1271, %f1272, %f1273, %f1274}, {%r276, %r277, %r278, %r279, %r280, %r281, %r282, %r283}, {%r303, %r304, %r305, %r306, %r307, %r308, %r309, %r310}, {%f1139, %f1140, %f1141, %f1142, %f1143, %f1144, %f1145, %f1146};
	wmma.mma.sync.aligned.row.col.m16n16k16.f32.f32 {%f1275, %f1276, %f1277, %f1278, %f1279, %f1280, %f1281, %f1282}, {%r276, %r277, %r278, %r279, %r280, %r281, %r282, %r283}, {%r312, %r313, %r314, %r315, %r316, %r317, %r318, %r319}, {%f1147, %f1148, %f1149, %f1150, %f1151, %f1152, %f1153, %f1154};
	// begin inline asm
	cp.async.wait_group 2;

	// end inline asm
	bar.sync 	0;
	add.s32 	%r320, %r957, 32;
	mul.wide.u32 	%rd127, %r320, 2;
	add.s64 	%rd111, %rd13, %rd127;
	// begin inline asm
	cp.async.cg.shared.global [%r69], [%rd111], 16;

	// end inline asm
	add.s32 	%r321, %r958, 32;
	mul.wide.u32 	%rd128, %r321, 2;
	add.s64 	%rd112, %rd13, %rd128;
	// begin inline asm
	cp.async.cg.shared.global [%r71], [%rd112], 16;

	// end inline asm
	add.s32 	%r322, %r959, 32;
	mul.wide.u32 	%rd129, %r322, 2;
	add.s64 	%rd113, %rd13, %rd129;
	// begin inline asm
	cp.async.cg.shared.global [%r73], [%rd113], 16;

	// end inline asm
	add.s32 	%r323, %r960, 32;
	mul.wide.u32 	%rd130, %r323, 2;
	add.s64 	%rd114, %rd13, %rd130;
	// begin inline asm
	cp.async.cg.shared.global [%r75], [%rd114], 16;

	// end inline asm
	add.s32 	%r324, %r964, 32;
	mul.wide.u32 	%rd131, %r324, 2;
	add.s64 	%rd115, %rd14, %rd131;
	// begin inline asm
	cp.async.cg.shared.global [%r77], [%rd115], 16;

	// end inline asm
	add.s32 	%r325, %r963, 32;
	mul.wide.u32 	%rd132, %r325, 2;
	add.s64 	%rd116, %rd14, %rd132;
	// begin inline asm
	cp.async.cg.shared.global [%r79], [%rd116], 16;

	// end inline asm
	add.s32 	%r326, %r962, 32;
	mul.wide.u32 	%rd133, %r326, 2;
	add.s64 	%rd117, %rd14, %rd133;
	// begin inline asm
	cp.async.cg.shared.global [%r81], [%rd117], 16;

	// end inline asm
	add.s32 	%r327, %r961, 32;
	mul.wide.u32 	%rd134, %r327, 2;
	add.s64 	%rd118, %rd14, %rd134;
	// begin inline asm
	cp.async.cg.shared.global [%r83], [%rd118], 16;

	// end inline asm
	// begin inline asm
	cp.async.commit_group;

	// end inline asm
	wmma.load.a.sync.aligned.row.m16n16k16.shared.f16 	{%r328, %r329, %r330, %r331, %r332, %r333, %r334, %r335}, [%r34], %r177;
	wmma.load.a.sync.aligned.row.m16n16k16.shared.f16 	{%r336, %r337, %r338, %r339, %r340, %r341, %r342, %r343}, [%r35], %r177;
	wmma.load.a.sync.aligned.row.m16n16k16.shared.f16 	{%r344, %r345, %r346, %r347, %r348, %r349, %r350, %r351}, [%r36], %r177;
	wmma.load.a.sync.aligned.row.m16n16k16.shared.f16 	{%r352, %r353, %r354, %r355, %r356, %r357, %r358, %r359}, [%r37], %r177;
	add.s32 	%r360, %r33, 8192;
	wmma.load.b.sync.aligned.col.m16n16k16.shared.f16 	{%r361, %r362, %r363, %r364, %r365, %r366, %r367, %r368}, [%r360], %r177;
	wmma.load.b.sync.aligned.col.m16n16k16.shared.f16 	{%r369, %r370, %r371, %r372, %r373, %r374, %r375, %r376}, [%r38], %r177;
	add.s32 	%r377, %r33, 10240;
	wmma.load.b.sync.aligned.col.m16n16k16.shared.f16 	{%r378, %r379, %r380, %r381, %r382, %r383, %r384, %r385}, [%r377], %r177;
	wmma.load.b.sync.aligned.col.m16n16k16.shared.f16 	{%r386, %r387, %r388, %r389, %r390, %r391, %r392, %r393}, [%r39], %r177;
	wmma.mma.sync.aligned.row.col.m16n16k16.f32.f32 {%f1283, %f1284, %f1285, %f1286, %f1287, %f1288, %f1289, %f1290}, {%r328, %r329, %r330, %r331, %r332, %r333, %r334, %r335}, {%r361, %r362, %r363, %r364, %r365, %r366, %r367, %r368}, {%f1155, %f1156, %f1157, %f1158, %f1159, %f1160, %f1161, %f1162};
	wmma.mma.sync.aligned.row.col.m16n16k16.f32.f32 {%f1291, %f1292, %f1293, %f1294, %f1295, %f1296, %f1297, %f1298}, {%r328, %r329, %r330, %r331, %r332, %r333, %r334, %r335}, {%r369, %r370, %r371, %r372, %r373, %r374, %r375, %r376}, {%f1163, %f1164, %f1165, %f1166, %f1167, %f1168, %f1169, %f1170};
	wmma.mma.sync.aligned.row.col.m16n16k16.f32.f32 {%f1299, %f1300, %f1301, %f1302, %f1303, %f1304, %f1305, %f1306}, {%r328, %r329, %r330, %r331, %r332, %r333, %r334, %r335}, {%r378, %r379, %r380, %r381, %r382, %r383, %r384, %r385}, {%f1171, %f1172, %f1173, %f1174, %f1175, %f1176, %f1177, %f1178};
	wmma.mma.sync.aligned.row.col.m16n16k16.f32.f32 {%f1307, %f1308, %f1309, %f1310, %f1311, %f1312, %f1313, %f1314}, {%r328, %r329, %r330, %r331, %r332, %r333, %r334, %r335}, {%r386, %r387, %r388, %r389, %r390, %r391, %r392, %r393}, {%f1179, %f1180, %f1181, %f1182, %f1183, %f1184, %f1185, %f1186};
	wmma.mma.sync.aligned.row.col.m16n16k16.f32.f32 {%f1315, %f1316, %f1317, %f1318, %f1319, %f1320, %f1321, %f1322}, {%r336, %r337, %r338, %r339, %r340, %r341, %r342, %r343}, {%r361, %r362, %r363, %r364, %r365, %r366, %r367, %r368}, {%f1187, %f1188, %f1189, %f1190, %f1191, %f1192, %f1193, %f1194};
	wmma.mma.sync.aligned.row.col.m16n16k16.f32.f32 {%f1323, %f1324, %f1325, %f1326, %f1327, %f1328, %f1329, %f1330}, {%r336, %r337, %r338, %r339, %r340, %r341, %r342, %r343}, {%r369, %r370, %r371, %r372, %r373, %r374, %r375, %r376}, {%f1195, %f1196, %f1197, %f1198, %f1199, %f1200, %f1201, %f1202};
	wmma.mma.sync.aligned.row.col.m16n16k16.f32.f32 {%f1331, %f1332, %f1333, %f1334, %f1335, %f1336, %f1337, %f1338}, {%r336, %r337, %r338, %r339, %r340, %r341, %r342, %r343}, {%r378, %r379, %r380, %r381, %r382, %r383, %r384, %r385}, {%f1203, %f1204, %f1205, %f1206, %f1207, %f1208, %f1209, %f1210};
	wmma.mma.sync.aligned.row.col.m16n16k16.f32.f32 {%f1339, %f1340, %f1341, %f1342, %f1343, %f1344, %f1345, %f1346}, {%r336, %r337, %r338, %r339, %r340, %r341, %r342, %r343}, {%r386, %r387, %r388, %r389, %r390, %r391, %r392, %r393}, {%f1211, %f1212, %f1213, %f1214, %f1215, %f1216, %f1217, %f1218};
	wmma.mma.sync.aligned.row.col.m16n16k16.f32.f32 {%f1347, %f1348, %f1349, %f1350, %f1351, %f1352, %f1353, %f1354}, {%r344, %r345, %r346, %r347, %r348, %r349, %r350, %r351}, {%r361, %r362, %r363, %r364, %r365, %r366, %r367, %r368}, {%f1219, %f1220, %f1221, %f1222, %f1223, %f1224, %f1225, %f1226};
	wmma.mma.sync.aligned.row.col.m16n16k16.f32.f32 {%f1355, %f1356, %f1357, %f1358, %f1359, %f1360, %f1361, %f1362}, {%r344, %r345, %r346, %r347, %r348, %r349, %r350, %r351}, {%r369, %r370, %r371, %r372, %r373, %r374, %r375, %r376}, {%f1227, %f1228, %f1229, %f1230, %f1231, %f1232, %f1233, %f1234};
	wmma.mma.sync.aligned.row.col.m16n16k16.f32.f32 {%f1363, %f1364, %f1365, %f1366, %f1367, %f1368, %f1369, %f1370}, {%r344, %r345, %r346, %r347, %r348, %r349, %r350, %r351}, {%r378, %r379, %r380, %r381, %r382, %r383, %r384, %r385}, {%f1235, %f1236, %f1237, %f1238, %f1239, %f1240, %f1241, %f1242};
	wmma.mma.sync.aligned.row.col.m16n16k16.f32.f32 {%f1371, %f1372, %f1373, %f1374, %f1375, %f1376, %f1377, %f1378}, {%r344, %r345, %r346, %r347, %r348, %r349, %r350, %r351}, {%r386, %r387, %r388, %r389, %r390, %r391, %r392, %r393}, {%f1243, %f1244, %f1245, %f1246, %f1247, %f1248, %f1249, %f1250};
	wmma.mma.sync.aligned.row.col.m16n16k16.f32.f32 {%f1379, %f1380, %f1381, %f1382, %f1383, %f1384, %f1385, %f1386}, {%r352, %r353, %r354, %r355, %r356, %r357, %r358, %r359}, {%r361, %r362, %r363, %r364, %r365, %r366, %r367, %r368}, {%f1251, %f1252, %f1253, %f1254, %f1255, %f1256, %f1257, %f1258};
	wmma.mma.sync.aligned.row.col.m16n16k16.f32.f32 {%f1387, %f1388, %f1389, %f1390, %f1391, %f1392, %f1393, %f1394}, {%r352, %r353, %r354, %r355, %r356, %r357, %r358, %r359}, {%r369, %r370, %r371, %r372, %r373, %r374, %r375, %r376}, {%f1259, %f1260, %f1261, %f1262, %f1263, %f1264, %f1265, %f1266};
	wmma.mma.sync.aligned.row.col.m16n16k16.f32.f32 {%f1395, %f1396, %f1397, %f1398, %f1399, %f1400, %f1401, %f1402}, {%r352, %r353, %r354, %r355, %r356, %r357, %r358, %r359}, {%r378, %r379, %r380, %r381, %r382, %r383, %r384, %r385}, {%f1267, %f1268, %f1269, %f1270, %f1271, %f1272, %f1273, %f1274};
	wmma.mma.sync.aligned.row.col.m16n16k16.f32.f32 {%f1403, %f1404, %f1405, %f1406, %f1407, %f1408, %f1409, %f1410}, {%r352, %r353, %r354, %r355, %r356, %r357, %r358, %r359}, {%r386, %r387, %r388, %r389, %r390, %r391, %r392, %r393}, {%f1275, %f1276, %f1277, %f1278, %f1279, %f1280, %f1281, %f1282};
	add.s32 	%r394, %r32, 8704;
	wmma.load.a.sync.aligned.row.m16n16k16.shared.f16 	{%r395, %r396, %r397, %r398, %r399, %r400, %r401, %r402}, [%r394], %r177;
	add.s32 	%r403, %r32, 9728;
	wmma.load.a.sync.aligned.row.m16n16k16.shared.f16 	{%r404, %r405, %r406, %r407, %r408, %r409, %r410, %r411}, [%r403], %r177;
	add.s32 	%r412, %r32, 10752;
	wmma.load.a.sync.aligned.row.m16n16k16.shared.f16 	{%r413, %r414, %r415, %r416, %r417, %r418, %r419, %r420}, [%r412], %r177;
	add.s32 	%r421, %r32, 11776;
	wmma.load.a.sync.aligned.row.m16n16k16.shared.f16 	{%r422, %r423, %r424, %r425, %r426, %r427, %r428, %r429}, [%r421], %r177;
	add.s32 	%r430, %r33, 8704;
	wmma.load.b.sync.aligned.col.m16n16k16.shared.f16 	{%r431, %r432, %r433, %r434, %r435, %r436, %r437, %r438}, [%r430], %r177;
	add.s32 	%r439, %r33, 9728;
	wmma.load.b.sync.aligned.col.m16n16k16.shared.f16 	{%r440, %r441, %r442, %r443, %r444, %r445, %r446, %r447}, [%r439], %r177;
	add.s32 	%r448, %r33, 10752;
	wmma.load.b.sync.aligned.col.m16n16k16.shared.f16 	{%r449, %r450, %r451, %r452, %r453, %r454, %r455, %r456}, [%r448], %r177;
	add.s32 	%r457, %r33, 11776;
	wmma.load.b.sync.aligned.col.m16n16k16.shared.f16 	{%r458, %r459, %r460, %r461, %r462, %r463, %r464, %r465}, [%r457], %r177;
	wmma.mma.sync.aligned.row.col.m16n16k16.f32.f32 {%f129, %f130, %f131, %f132, %f133, %f134, %f135, %f136}, {%r395, %r396, %r397, %r398, %r399, %r400, %r401, %r402}, {%r431, %r432, %r433, %r434, %r435, %r436, %r437, %r438}, {%f1283, %f1284, %f1285, %f1286, %f1287, %f1288, %f1289, %f1290};
	wmma.mma.sync.aligned.row.col.m16n16k16.f32.f32 {%f137, %f138, %f139, %f140, %f141, %f142, %f143, %f144}, {%r395, %r396, %r397, %r398, %r399, %r400, %r401, %r402}, {%r440, %r441, %r442, %r443, %r444, %r445, %r446, %r447}, {%f1291, %f1292, %f1293, %f1294, %f1295, %f1296, %f1297, %f1298};
	wmma.mma.sync.aligned.row.col.m16n16k16.f32.f32 {%f145, %f146, %f147, %f148, %f149, %f150, %f151, %f152}, {%r395, %r396, %r397, %r398, %r399, %r400, %r401, %r402}, {%r449, %r450, %r451, %r452, %r453, %r454, %r455, %r456}, {%f1299, %f1300, %f1301, %f1302, %f1303, %f1304, %f1305, %f1306};
	wmma.mma.sync.aligned.row.col.m16n16k16.f32.f32 {%f153, %f154, %f155, %f156, %f157, %f158, %f159, %f160}, {%r395, %r396, %r397, %r398, %r399, %r400, %r401, %r402}, {%r458, %r459, %r460, %r461, %r462, %r463, %r464, %r465}, {%f1307, %f1308, %f1309, %f1310, %f1311, %f1312, %f1313, %f1314};
	wmma.mma.sync.aligned.row.col.m16n16k16.f32.f32 {%f161, %f162, %f163, %f164, %f165, %f166, %f167, %f168}, {%r404, %r405, %r406, %r407, %r408, %r409, %r410, %r411}, {%r431, %r432, %r433, %r434, %r435, %r436, %r437, %r438}, {%f1315, %f1316, %f1317, %f1318, %f1319, %f1320, %f1321, %f1322};
	wmma.mma.sync.aligned.row.col.m16n16k16.f32.f32 {%f169, %f170, %f171, %f172, %f173, %f174, %f175, %f176}, {%r404, %r405, %r406, %r407, %r408, %r409, %r410, %r411}, {%r440, %r441, %r442, %r443, %r444, %r445, %r446, %r447}, {%f1323, %f1324, %f1325, %f1326, %f1327, %f1328, %f1329, %f1330};
	wmma.mma.sync.aligned.row.col.m16n16k16.f32.f32 {%f177, %f178, %f179, %f180, %f181, %f182, %f183, %f184}, {%r404, %r405, %r406, %r407, %r408, %r409, %r410, %r411}, {%r449, %r450, %r451, %r452, %r453, %r454, %r455, %r456}, {%f1331, %f1332, %f1333, %f1334, %f1335, %f1336, %f1337, %f1338};
	wmma.mma.sync.aligned.row.col.m16n16k16.f32.f32 {%f185, %f186, %f187, %f188, %f189, %f190, %f191, %f192}, {%r404, %r405, %r406, %r407, %r408, %r409, %r410, %r411}, {%r458, %r459, %r460, %r461, %r462, %r463, %r464, %r465}, {%f1339, %f1340, %f1341, %f1342, %f1343, %f1344, %f1345, %f1346};
	wmma.mma.sync.aligned.row.col.m16n16k16.f32.f32 {%f193, %f194, %f195, %f196, %f197, %f198, %f199, %f200}, {%r413, %r414, %r415, %r416, %r417, %r418, %r419, %r420}, {%r431, %r432, %r433, %r434, %r435, %r436, %r437, %r438}, {%f1347, %f1348, %f1349, %f1350, %f1351, %f1352, %f1353, %f1354};
	wmma.mma.sync.aligned.row.col.m16n16k16.f32.f32 {%f201, %f202, %f203, %f204, %f205, %f206, %f207, %f208}, {%r413, %r414, %r415, %r416, %r417, %r418, %r419, %r420}, {%r440, %r441, %r442, %r443, %r444, %r445, %r446, %r447}, {%f1355, %f1356, %f1357, %f1358, %f1359, %f1360, %f1361, %f1362};
	wmma.mma.sync.aligned.row.col.m16n16k16.f32.f32 {%f209, %f210, %f211, %f212, %f213, %f214, %f215, %f216}, {%r413, %r414, %r415, %r416, %r417, %r418, %r419, %r420}, {%r449, %r450, %r451, %r452, %r453, %r454, %r455, %r456}, {%f1363, %f1364, %f1365, %f1366, %f1367, %f1368, %f1369, %f1370};
	wmma.mma.sync.aligned.row.col.m16n16k16.f32.f32 {%f217, %f218, %f219, %f220, %f221, %f222, %f223, %f224}, {%r413, %r414, %r415, %r416, %r417, %r418, %r419, %r420}, {%r458, %r459, %r460, %r461, %r462, %r463, %r464, %r465}, {%f1371, %f1372, %f1373, %f1374, %f1375, %f1376, %f1377, %f1378};
	wmma.mma.sync.aligned.row.col.m16n16k16.f32.f32 {%f225, %f226, %f227, %f228, %f229, %f230, %f231, %f232}, {%r422, %r423, %r424, %r425, %r426, %r427, %r428, %r429}, {%r431, %r432, %r433, %r434, %r435, %r436, %r437, %r438}, {%f1379, %f1380, %f1381, %f1382, %f1383, %f1384, %f1385, %f1386};
	wmma.mma.sync.aligned.row.col.m16n16k16.f32.f32 {%f233, %f234, %f235, %f236, %f237, %f238, %f239, %f240}, {%r422, %r423, %r424, %r425, %r426, %r427, %r428, %r429}, {%r440, %r441, %r442, %r443, %r444, %r445, %r446, %r447}, {%f1387, %f1388, %f1389, %f1390, %f1391, %f1392, %f1393, %f1394};
	wmma.mma.sync.aligned.row.col.m16n16k16.f32.f32 {%f241, %f242, %f243, %f244, %f245, %f246, %f247, %f248}, {%r422, %r423, %r424, %r425, %r426, %r427, %r428, %r429}, {%r449, %r450, %r451, %r452, %r453, %r454, %r455, %r456}, {%f1395, %f1396, %f1397, %f1398, %f1399, %f1400, %f1401, %f1402};
	wmma.mma.sync.aligned.row.col.m16n16k16.f32.f32 {%f249, %f250, %f251, %f252, %f253, %f254, %f255, %f256}, {%r422, %r423, %r424, %r425, %r426, %r427, %r428, %r429}, {%r458, %r459, %r460, %r461, %r462, %r463, %r464, %r465}, {%f1403, %f1404, %f1405, %f1406, %f1407, %f1408, %f1409, %f1410};
	// begin inline asm
	cp.async.wait_group 2;

	// end inline asm
	bar.sync 	0;
	add.s32 	%r466, %r965, 1;
	setp.ge.s32 	%p2, %r466, %r31;
	@%p2 bra 	$L__BB0_4;
	add.s32 	%r475, %r957, 64;
	mul.wide.u32 	%rd143, %r475, 2;
	add.s64 	%rd135, %rd13, %rd143;
	// begin inline asm
	cp.async.cg.shared.global [%r85], [%rd135], 16;

	// end inline asm
	add.s32 	%r476, %r958, 64;
	mul.wide.u32 	%rd144, %r476, 2;
	add.s64 	%rd136, %rd13, %rd144;
	// begin inline asm
	cp.async.cg.shared.global [%r87], [%rd136], 16;

	// end inline asm
	add.s32 	%r477, %r959, 64;
	mul.wide.u32 	%rd145, %r477, 2;
	add.s64 	%rd137, %rd13, %rd145;
	// begin inline asm
	cp.async.cg.shared.global [%r89], [%rd137], 16;

	// end inline asm
	add.s32 	%r478, %r960, 64;
	mul.wide.u32 	%rd146, %r478, 2;
	add.s64 	%rd138, %rd13, %rd146;
	// begin inline asm
	cp.async.cg.shared.global [%r91], [%rd138], 16;

	// end inline asm
	add.s32 	%r479, %r964, 64;
	mul.wide.u32 	%rd147, %r479, 2;
	add.s64 	%rd139, %rd14, %rd147;
	// begin inline asm
	cp.async.cg.shared.global [%r93], [%rd139], 16;

	// end inline asm
	add.s32 	%r480, %r963, 64;
	mul.wide.u32 	%rd148, %r480, 2;
	add.s64 	%rd140, %rd14, %rd148;
	// begin inline asm
	cp.async.cg.shared.global [%r95], [%rd140], 16;

	// end inline asm
	add.s32 	%r481, %r962, 64;
	mul.wide.u32 	%rd149, %r481, 2;
	add.s64 	%rd141, %rd14, %rd149;
	// begin inline asm
	cp.async.cg.shared.global [%r97], [%rd141], 16;

	// end inline asm
	add.s32 	%r482, %r961, 64;
	mul.wide.u32 	%rd150, %r482, 2;
	add.s64 	%rd142, %rd14, %rd150;
	// begin inline asm
	cp.async.cg.shared.global [%r99], [%rd142], 16;

	// end inline asm
	// begin inline asm
	cp.async.commit_group;

	// end inline asm
$L__BB0_4:
	add.s32 	%r483, %r32, 16384;
	mov.b32 	%r484, 16;
	wmma.load.a.sync.aligned.row.m16n16k16.shared.f16 	{%r485, %r486, %r487, %r488, %r489, %r490, %r491, %r492}, [%r483], %r484;
	add.s32 	%r493, %r32, 17408;
	wmma.load.a.sync.aligned.row.m16n16k16.shared.f16 	{%r494, %r495, %r496, %r497, %r498, %r499, %r500, %r501}, [%r493], %r484;
	add.s32 	%r502, %r32, 18432;
	wmma.load.a.sync.aligned.row.m16n16k16.shared.f16 	{%r503, %r504, %r505, %r506, %r507, %r508, %r509, %r510}, [%r502], %r484;
	add.s32 	%r511, %r32, 19456;
	wmma.load.a.sync.aligned.row.m16n16k16.shared.f16 	{%r512, %r513, %r514, %r515, %r516, %r517, %r518, %r519}, [%r511], %r484;
	add.s32 	%r520, %r33, 16384;
	wmma.load.b.sync.aligned.col.m16n16k16.shared.f16 	{%r521, %r522, %r523, %r524, %r525, %r526, %r527, %r528}, [%r520], %r484;
	add.s32 	%r529, %r33, 17408;
	wmma.load.b.sync.aligned.col.m16n16k16.shared.f16 	{%r530, %r531, %r532, %r533, %r534, %r535, %r536, %r537}, [%r529], %r484;
	add.s32 	%r538, %r33, 18432;
	wmma.load.b.sync.aligned.col.m16n16k16.shared.f16 	{%r539, %r540, %r541, %r542, %r543, %r544, %r545, %r546}, [%r538], %r484;
	add.s32 	%r547, %r33, 19456;
	wmma.load.b.sync.aligned.col.m16n16k16.shared.f16 	{%r548, %r549, %r550, %r551, %r552, %r553, %r554, %r555}, [%r547], %r484;
	wmma.mma.sync.aligned.row.col.m16n16k16.f32.f32 {%f1411, %f1412, %f1413, %f1414, %f1415, %f1416, %f1417, %f1418}, {%r485, %r486, %r487, %r488, %r489, %r490, %r491, %r492}, {%r521, %r522, %r523, %r524, %r525, %r526, %r527, %r528}, {%f129, %f130, %f131, %f132, %f133, %f134, %f135, %f136};
	wmma.mma.sync.aligned.row.col.m16n16k16.f32.f32 {%f1419, %f1420, %f1421, %f1422, %f1423, %f1424, %f1425, %f1426}, {%r485, %r486, %r487, %r488, %r489, %r490, %r491, %r492}, {%r530, %r531, %r532, %r533, %r534, %r535, %r536, %r537}, {%f137, %f138, %f139, %f140, %f141, %f142, %f143, %f144};
	wmma.mma.sync.aligned.row.col.m16n16k16.f32.f32 {%f1427, %f1428, %f1429, %f1430, %f1431, %f1432, %f1433, %f1434}, {%r485, %r486, %r487, %r488, %r489, %r490, %r491, %r492}, {%r539, %r540, %r541, %r542, %r543, %r544, %r545, %r546}, {%f145, %f146, %f147, %f148, %f149, %f150, %f151, %f152};
	wmma.mma.sync.aligned.row.col.m16n16k16.f32.f32 {%f1435, %f1436, %f1437, %f1438, %f1439, %f1440, %f1441, %f1442}, {%r485, %r486, %r487, %r488, %r489, %r490, %r491, %r492}, {%r548, %r549, %r550, %r551, %r552, %r553, %r554, %r555}, {%f153, %f154, %f155, %f156, %f157, %f158, %f159, %f160};
	wmma.mma.sync.aligned.row.col.m16n16k16.f32.f32 {%f1443, %f1444, %f1445, %f1446, %f1447, %f1448, %f1449, %f1450}, {%r494, %r495, %r496, %r497, %r498, %r499, %r500, %r501}, {%r521, %r522, %r523, %r524, %r525, %r526, %r527, %r528}, {%f161, %f162, %f163, %f164, %f165, %f166, %f167, %f168};
	wmma.mma.sync.aligned.row.col.m16n16k16.f32.f32 {%f1451, %f1452, %f1453, %f1454, %f1455, %f1456, %f1457, %f1458}, {%r494, %r495, %r496, %r497, %r498, %r499, %r500, %r501}, {%r530, %r531, %r532, %r533, %r534, %r535, %r536, %r537}, {%f169, %f170, %f171, %f172, %f173, %f174, %f175, %f176};
	wmma.mma.sync.aligned.row.col.m16n16k16.f32.f32 {%f1459, %f1460, %f1461, %f1462, %f1463, %f1464, %f1465, %f1466}, {%r494, %r495, %r496, %r497, %r498, %r499, %r500, %r501}, {%r539, %r540, %r541, %r542, %r543, %r544, %r545, %r546}, {%f177, %f178, %f179, %f180, %f181, %f182, %f183, %f184};
	wmma.mma.sync.aligned.row.col.m16n16k16.f32.f32 {%f1467, %f1468, %f1469, %f1470, %f1471, %f1472, %f1473, %f1474}, {%r494, %r495, %r496, %r497, %r498, %r499, %r500, %r501}, {%r548, %r549, %r550, %r551, %r552, %r553, %r554, %r555}, {%f185, %f186, %f187, %f188, %f189, %f190, %f191, %f192};
	wmma.mma.sync.aligned.row.col.m16n16k16.f32.f32 {%f1475, %f1476, %f1477, %f1478, %f1479, %f1480, %f1481, %f1482}, {%r503, %r504, %r505, %r506, %r507, %r508, %r509, %r510}, {%r521, %r522, %r523, %r524, %r525, %r526, %r527, %r528}, {%f193, %f194, %f195, %f196, %f197, %f198, %f199, %f200};
	wmma.mma.sync.aligned.row.col.m16n16k16.f32.f32 {%f1483, %f1484, %f1485, %f1486, %f1487, %f1488, %f1489, %f1490}, {%r503, %r504, %r505, %r506, %r507, %r508, %r509, %r510}, {%r530, %r531, %r532, %r533, %r534, %r535, %r536, %r537}, {%f201, %f202, %f203, %f204, %f205, %f206, %f207, %f208};
	wmma.mma.sync.aligned.row.col.m16n16k16.f32.f32 {%f1491, %f1492, %f1493, %f1494, %f1495, %f1496, %f1497, %f1498}, {%r503, %r504, %r505, %r506, %r507, %r508, %r509, %r510}, {%r539, %r540, %r541, %r542, %r543, %r544, %r545, %r546}, {%f209, %f210, %f211, %f212, %f213, %f214, %f215, %f216};
	wmma.mma.sync.aligned.row.col.m16n16k16.f32.f32 {%f1499, %f1500, %f1501, %f1502, %f1503, %f1504, %f1505, %f1506}, {%r503, %r504, %r505, %r506, %r507, %r508, %r509, %r510}, {%r548, %r549, %r550, %r551, %r552, %r553, %r554, %r555}, {%f217, %f218, %f219, %f220, %f221, %f222, %f223, %f224};
	wmma.mma.sync.aligned.row.col.m16n16k16.f32.f32 {%f1507, %f1508, %f1509, %f1510, %f1511, %f1512, %f1513, %f1514}, {%r512, %r513, %r514, %r515, %r516, %r517, %r518, %r519}, {%r521, %r522, %r523, %r524, %r525, %r526, %r527, %r528}, {%f225, %f226, %f227, %f228, %f229, %f230, %f231, %f232};
	wmma.mma.sync.aligned.row.col.m16n16k16.f32.f32 {%f1515, %f1516, %f1517, %f1518, %f1519, %f1520, %f1521, %f1522}, {%r512, %r513, %r514, %r515, %r516, %r517, %r518, %r519}, {%r530, %r531, %r532, %r533, %r534, %r535, %r536, %r537}, {%f233, %f234, %f235, %f236, %f237, %f238, %f239, %f240};
	wmma.mma.sync.aligned.row.col.m16n16k16.f32.f32 {%f1523, %f1524, %f1525, %f1526, %f1527, %f1528, %f1529, %f1530}, {%r512, %r513, %r514, %r515, %r516, %r517, %r518, %r519}, {%r539, %r540, %r541, %r542, %r543, %r544, %r545, %r546}, {%f241, %f242, %f243, %f244, %f245, %f246, %f247, %f248};
	wmma.mma.sync.aligned.row.col.m16n16k16.f32.f32 {%f1531, %f1532, %f1533, %f1534, %f1535, %f1536, %f1537, %f1538}, {%r512, %r513, %r514, %r515, %r516, %r517, %r518, %r519}, {%r548, %r549, %r550, %r551, %r552, %r553, %r554, %r555}, {%f249, %f250, %f251, %f252, %f253, %f254, %f255, %f256};
	add.s32 	%r556, %r32, 16896;
	wmma.load.a.sync.aligned.row.m16n16k16.shared.f16 	{%r557, %r558, %r559, %r560, %r561, %r562, %r563, %r564}, [%r556], %r484;
	add.s32 	%r565, %r32, 17920;
	wmma.load.a.sync.aligned.row.m16n16k16.shared.f16 	{%r566, %r567, %r568, %r569, %r570, %r571, %r572, %r573}, [%r565], %r484;
	add.s32 	%r574, %r32, 18944;
	wmma.load.a.sync.aligned.row.m16n16k16.shared.f16 	{%r575, %r576, %r577, %r578, %r579, %r580, %r581, %r582}, [%r574], %r484;
	add.s32 	%r583, %r32, 19968;
	wmma.load.a.sync.aligned.row.m16n16k16.shared.f16 	{%r584, %r585, %r586, %r587, %r588, %r589, %r590, %r591}, [%r583], %r484;
	add.s32 	%r592, %r33, 16896;
	wmma.load.b.sync.aligned.col.m16n16k16.shared.f16 	{%r593, %r594, %r595, %r596, %r597, %r598, %r599, %r600}, [%r592], %r484;
	add.s32 	%r601, %r33, 17920;
	wmma.load.b.sync.aligned.col.m16n16k16.shared.f16 	{%r602, %r603, %r604, %r605, %r606, %r607, %r608, %r609}, [%r601], %r484;
	add.s32 	%r610, %r33, 18944;
	wmma.load.b.sync.aligned.col.m16n16k16.shared.f16 	{%r611, %r612, %r613, %r614, %r615, %r616, %r617, %r618}, [%r610], %r484;
	add.s32 	%r619, %r33, 19968;
	wmma.load.b.sync.aligned.col.m16n16k16.shared.f16 	{%r620, %r621, %r622, %r623, %r624, %r625, %r626, %r627}, [%r619], %r484;
	wmma.mma.sync.aligned.row.col.m16n16k16.f32.f32 {%f2178, %f2177, %f2176, %f2175, %f2174, %f2173, %f2172, %f2171}, {%r557, %r558, %r559, %r560, %r561, %r562, %r563, %r564}, {%r593, %r594, %r595, %r596, %r597, %r598, %r599, %r600}, {%f1411, %f1412, %f1413, %f1414, %f1415, %f1416, %f1417, %f1418};
	wmma.mma.sync.aligned.row.col.m16n16k16.f32.f32 {%f2170, %f2169, %f2168, %f2167, %f2166, %f2165, %f2164, %f2163}, {%r557, %r558, %r559, %r560, %r561, %r562, %r563, %r564}, {%r602, %r603, %r604, %r605, %r606, %r607, %r608, %r609}, {%f1419, %f1420, %f1421, %f1422, %f1423, %f1424, %f1425, %f1426};
	wmma.mma.sync.aligned.row.col.m16n16k16.f32.f32 {%f2162, %f2161, %f2160, %f2159, %f2158, %f2157, %f2156, %f2155}, {%r557, %r558, %r559, %r560, %r561, %r562, %r563, %r564}, {%r611, %r612, %r613, %r614, %r615, %r616, %r617, %r618}, {%f1427, %f1428, %f1429, %f1430, %f1431, %f1432, %f1433, %f1434};
	wmma.mma.sync.aligned.row.col.m16n16k16.f32.f32 {%f2154, %f2153, %f2152, %f2151, %f2150, %f2149, %f2148, %f2147}, {%r557, %r558, %r559, %r560, %r561, %r562, %r563, %r564}, {%r620, %r621, %r622, %r623, %r624, %r625, %r626, %r627}, {%f1435, %f1436, %f1437, %f1438, %f1439, %f1440, %f1441, %f1442};
	wmma.mma.sync.aligned.row.col.m16n16k16.f32.f32 {%f2146, %f2145, %f2144, %f2143, %f2142, %f2141, %f2140, %f2139}, {%r566, %r567, %r568, %r569, %r570, %r571, %r572, %r573}, {%r593, %r594, %r595, %r596, %r597, %r598, %r599, %r600}, {%f1443, %f1444, %f1445, %f1446, %f1447, %f1448, %f1449, %f1450};
	wmma.mma.sync.aligned.row.col.m16n16k16.f32.f32 {%f2138, %f2137, %f2136, %f2135, %f2134, %f2133, %f2132, %f2131}, {%r566, %r567, %r568, %r569, %r570, %r571, %r572, %r573}, {%r602, %r603, %r604, %r605, %r606, %r607, %r608, %r609}, {%f1451, %f1452, %f1453, %f1454, %f1455, %f1456, %f1457, %f1458};
	wmma.mma.sync.aligned.row.col.m16n16k16.f32.f32 {%f2130, %f2129, %f2128, %f2127, %f2126, %f2125, %f2124, %f2123}, {%r566, %r567, %r568, %r569, %r570, %r571, %r572, %r573}, {%r611, %r612, %r613, %r614, %r615, %r616, %r617, %r618}, {%f1459, %f1460, %f1461, %f1462, %f1463, %f1464, %f1465, %f1466};
	wmma.mma.sync.aligned.row.col.m16n16k16.f32.f32 {%f2122, %f2121, %f2120, %f2119, %f2118, %f2117, %f2116, %f2115}, {%r566, %r567, %r568, %r569, %r570, %r571, %r572, %r573}, {%r620, %r621, %r622, %r623, %r624, %r625, %r626, %r627}, {%f1467, %f1468, %f1469, %f1470, %f1471, %f1472, %f1473, %f1474};
	wmma.mma.sync.aligned.row.col.m16n16k16.f32.f32 {%f2114, %f2113, %f2112, %f2111, %f2110, %f2109, %f2108, %f2107}, {%r575, %r576, %r577, %r578, %r579, %r580, %r581, %r582}, {%r593, %r594, %r595, %r596, %r597, %r598, %r599, %r600}, {%f1475, %f1476, %f1477, %f1478, %f1479, %f1480, %f1481, %f1482};
	wmma.mma.sync.aligned.row.col.m16n16k16.f32.f32 {%f2106, %f2105, %f2104, %f2103, %f2102, %f2101, %f2100, %f2099}, {%r575, %r576, %r577, %r578, %r579, %r580, %r581, %r582}, {%r602, %r603, %r604, %r605, %r606, %r607, %r608, %r609}, {%f1483, %f1484, %f1485, %f1486, %f1487, %f1488, %f1489, %f1490};
	wmma.mma.sync.aligned.row.col.m16n16k16.f32.f32 {%f2098, %f2097, %f2096, %f2095, %f2094, %f2093, %f2092, %f2091}, {%r575, %r576, %r577, %r578, %r579, %r580, %r581, %r582}, {%r611, %r612, %r613, %r614, %r615, %r616, %r617, %r618}, {%f1491, %f1492, %f1493, %f1494, %f1495, %f1496, %f1497, %f1498};
	wmma.mma.sync.aligned.row.col.m16n16k16.f32.f32 {%f2090, %f2089, %f2088, %f2087, %f2086, %f2085, %f2084, %f2083}, {%r575, %r576, %r577, %r578, %r579, %r580, %r581, %r582}, {%r620, %r621, %r622, %r623, %r624, %r625, %r626, %r627}, {%f1499, %f1500, %f1501, %f1502, %f1503, %f1504, %f1505, %f1506};
	wmma.mma.sync.aligned.row.col.m16n16k16.f32.f32 {%f2082, %f2081, %f2080, %f2079, %f2078, %f2077, %f2076, %f2075}, {%r584, %r585, %r586, %r587, %r588, %r589, %r590, %r591}, {%r593, %r594, %r595, %r596, %r597, %r598, %r599, %r600}, {%f1507, %f1508, %f1509, %f1510, %f1511, %f1512, %f1513, %f1514};
	wmma.mma.sync.aligned.row.col.m16n16k16.f32.f32 {%f2074, %f2073, %f2072, %f2071, %f2070, %f2069, %f2068, %f2067}, {%r584, %r585, %r586, %r587, %r588, %r589, %r590, %r591}, {%r602, %r603, %r604, %r605, %r606, %r607, %r608, %r609}, {%f1515, %f1516, %f1517, %f1518, %f1519, %f1520, %f1521, %f1522};
	wmma.mma.sync.aligned.row.col.m16n16k16.f32.f32 {%f2066, %f2065, %f2064, %f2063, %f2062, %f2061, %f2060, %f2059}, {%r584, %r585, %r586, %r587, %r588, %r589, %r590, %r591}, {%r611, %r612, %r613, %r614, %r615, %r616, %r617, %r618}, {%f1523, %f1524, %f1525, %f1526, %f1527, %f1528, %f1529, %f1530};
	wmma.mma.sync.aligned.row.col.m16n16k16.f32.f32 {%f2058, %f2057, %f2056, %f2055, %f2054, %f2053, %f2052, %f2051}, {%r584, %r585, %r586, %r587, %r588, %r589, %r590, %r591}, {%r620, %r621, %r622, %r623, %r624, %r625, %r626, %r627}, {%f1531, %f1532, %f1533, %f1534, %f1535, %f1536, %f1537, %f1538};
	add.s32 	%r965, %r965, 3;
	add.s32 	%r964, %r964, 96;
	add.s32 	%r963, %r963, 96;
	add.s32 	%r962, %r962, 96;
	add.s32 	%r961, %r961, 96;
	add.s32 	%r960, %r960, 96;
	add.s32 	%r959, %r959, 96;
	add.s32 	%r958, %r958, 96;
	add.s32 	%r957, %r957, 96;
	setp.lt.s32 	%p3, %r965, %r31;
	@%p3 bra 	$L__BB0_2;
$L__BB0_5:
	mul.hi.s32 	%r628, %r68, 715827883;
	shr.u32 	%r629, %r628, 31;
	shr.s32 	%r630, %r628, 4;
	add.s32 	%r631, %r630, %r629;
	mul.lo.s32 	%r66, %r631, 3;
	add.s32 	%r632, %r66, -3;
	setp.ge.s32 	%p4, %r632, %r31;
	@%p4 bra 	$L__BB0_7;
	shl.b32 	%r633, %r3, 12;
	mov.u32 	%r634, shared_storage;
	add.s32 	%r635, %r634, %r633;
	mov.b32 	%r636, 16;
	wmma.load.a.sync.aligned.row.m16n16k16.shared.f16 	{%r637, %r638, %r639, %r640, %r641, %r642, %r643, %r644}, [%r635], %r636;
	add.s32 	%r645, %r635, 1024;
	wmma.load.a.sync.aligned.row.m16n16k16.shared.f16 	{%r646, %r647, %r648, %r649, %r650, %r651, %r652, %r653}, [%r645], %r636;
	add.s32 	%r654, %r635, 2048;
	wmma.load.a.sync.aligned.row.m16n16k16.shared.f16 	{%r655, %r656, %r657, %r658, %r659, %r660, %r661, %r662}, [%r654], %r636;
	add.s32 	%r663, %r635, 3072;
	wmma.load.a.sync.aligned.row.m16n16k16.shared.f16 	{%r664, %r665, %r666, %r667, %r668, %r669, %r670, %r671}, [%r663], %r636;
	shl.b32 	%r672, %r2, 12;
	add.s32 	%r673, %r634, %r672;
	add.s32 	%r674, %r673, 24576;
	wmma.load.b.sync.aligned.col.m16n16k16.shared.f16 	{%r675, %r676, %r677, %r678, %r679, %r680, %r681, %r682}, [%r674], %r636;
	add.s32 	%r683, %r673, 25600;
	wmma.load.b.sync.aligned.col.m16n16k16.shared.f16 	{%r684, %r685, %r686, %r687, %r688, %r689, %r690, %r691}, [%r683], %r636;
	add.s32 	%r692, %r673, 26624;
	wmma.load.b.sync.aligned.col.m16n16k16.shared.f16 	{%r693, %r694, %r695, %r696, %r697, %r698, %r699, %r700}, [%r692], %r636;
	add.s32 	%r701, %r673, 27648;
	wmma.load.b.sync.aligned.col.m16n16k16.shared.f16 	{%r702, %r703, %r704, %r705, %r706, %r707, %r708, %r709}, [%r701], %r636;
	wmma.mma.sync.aligned.row.col.m16n16k16.f32.f32 {%f1539, %f1540, %f1541, %f1542, %f1543, %f1544, %f1545, %f1546}, {%r637, %r638, %r639, %r640, %r641, %r642, %r643, %r644}, {%r675, %r676, %r677, %r678, %r679, %r680, %r681, %r682}, {%f2178, %f2177, %f2176, %f2175, %f2174, %f2173, %f2172, %f2171};
	wmma.mma.sync.aligned.row.col.m16n16k16.f32.f32 {%f1547, %f1548, %f1549, %f1550, %f1551, %f1552, %f1553, %f1554}, {%r637, %r638, %r639, %r640, %r641, %r642, %r643, %r644}, {%r684, %r685, %r686, %r687, %r688, %r689, %r690, %r691}, {%f2170, %f2169, %f2168, %f2167, %f2166, %f2165, %f2164, %f2163};
	wmma.mma.sync.aligned.row.col.m16n16k16.f32.f32 {%f1555, %f1556, %f1557, %f1558, %f1559, %f1560, %f1561, %f1562}, {%r637, %r638, %r639, %r640, %r641, %r642, %r643, %r644}, {%r693, %r694, %r695, %r696, %r697, %r698, %r699, %r700}, {%f2162, %f2161, %f2160, %f2159, %f2158, %f2157, %f2156, %f2155};
	wmma.mma.sync.aligned.row.col.m16n16k16.f32.f32 {%f1563, %f1564, %f1565, %f1566, %f1567, %f1568, %f1569, %f1570}, {%r637, %r638, %r639, %r640, %r641, %r642, %r643, %r644}, {%r702, %r703, %r704, %r705, %r706, %r707, %r708, %r709}, {%f2154, %f2153, %f2152, %f2151, %f2150, %f2149, %f2148, %f2147};
	wmma.mma.sync.aligned.row.col.m16n16k16.f32.f32 {%f1571, %f1572, %f1573, %f1574, %f1575, %f1576, %f1577, %f1578}, {%r646, %r647, %r648, %r649, %r650, %r651, %r652, %r653}, {%r675, %r676, %r677, %r678, %r679, %r680, %r681, %r682}, {%f2146, %f2145, %f2144, %f2143, %f2142, %f2141, %f2140, %f2139};
	wmma.mma.sync.aligned.row.col.m16n16k16.f32.f32 {%f1579, %f1580, %f1581, %f1582, %f1583, %f1584, %f1585, %f1586}, {%r646, %r647, %r648, %r649, %r650, %r651, %r652, %r653}, {%r684, %r685, %r686, %r687, %r688, %r689, %r690, %r691}, {%f2138, %f2137, %f2136, %f2135, %f2134, %f2133, %f2132, %f2131};
	wmma.mma.sync.aligned.row.col.m16n16k16.f32.f32 {%f1587, %f1588, %f1589, %f1590, %f1591, %f1592, %f1593, %f1594}, {%r646, %r647, %r648, %r649, %r650, %r651, %r652, %r653}, {%r693, %r694, %r695, %r696, %r697, %r698, %r699, %r700}, {%f2130, %f2129, %f2128, %f2127, %f2126, %f2125, %f2124, %f2123};
	wmma.mma.sync.aligned.row.col.m16n16k16.f32.f32 {%f1595, %f1596, %f1597, %f1598, %f1599, %f1600, %f1601, %f1602}, {%r646, %r647, %r648, %r649, %r650, %r651, %r652, %r653}, {%r702, %r703, %r704, %r705, %r706, %r707, %r708, %r709}, {%f2122, %f2121, %f2120, %f2119, %f2118, %f2117, %f2116, %f2115};
	wmma.mma.sync.aligned.row.col.m16n16k16.f32.f32 {%f1603, %f1604, %f1605, %f1606, %f1607, %f1608, %f1609, %f1610}, {%r655, %r656, %r657, %r658, %r659, %r660, %r661, %r662}, {%r675, %r676, %r677, %r678, %r679, %r680, %r681, %r682}, {%f2114, %f2113, %f2112, %f2111, %f2110, %f2109, %f2108, %f2107};
	wmma.mma.sync.aligned.row.col.m16n16k16.f32.f32 {%f1611, %f1612, %f1613, %f1614, %f1615, %f1616, %f1617, %f1618}, {%r655, %r656, %r657, %r658, %r659, %r660, %r661, %r662}, {%r684, %r685, %r686, %r687, %r688, %r689, %r690, %r691}, {%f2106, %f2105, %f2104, %f2103, %f2102, %f2101, %f2100, %f2099};
	wmma.mma.sync.aligned.row.col.m16n16k16.f32.f32 {%f1619, %f1620, %f1621, %f1622, %f1623, %f1624, %f1625, %f1626}, {%r655, %r656, %r657, %r658, %r659, %r660, %r661, %r662}, {%r693, %r694, %r695, %r696, %r697, %r698, %r699, %r700}, {%f2098, %f2097, %f2096, %f2095, %f2094, %f2093, %f2092, %f2091};
	wmma.mma.sync.aligned.row.col.m16n16k16.f32.f32 {%f1627, %f1628, %f1629, %f1630, %f1631, %f1632, %f1633, %f1634}, {%r655, %r656, %r657, %r658, %r659, %r660, %r661, %r662}, {%r702, %r703, %r704, %r705, %r706, %r707, %r708, %r709}, {%f2090, %f2089, %f2088, %f2087, %f2086, %f2085, %f2084, %f2083};
	wmma.mma.sync.aligned.row.col.m16n16k16.f32.f32 {%f1635, %f1636, %f1637, %f1638, %f1639, %f1640, %f1641, %f1642}, {%r664, %r665, %r666, %r667, %r668, %r669, %r670, %r671}, {%r675, %r676, %r677, %r678, %r679, %r680, %r681, %r682}, {%f2082, %f2081, %f2080, %f2079, %f2078, %f2077, %f2076, %f2075};
	wmma.mma.sync.aligned.row.col.m16n16k16.f32.f32 {%f1643, %f1644, %f1645, %f1646, %f1647, %f1648, %f1649, %f1650}, {%r664, %r665, %r666, %r667, %r668, %r669, %r670, %r671}, {%r684, %r685, %r686, %r687, %r688, %r689, %r690, %r691}, {%f2074, %f2073, %f2072, %f2071, %f2070, %f2069, %f2068, %f2067};
	wmma.mma.sync.aligned.row.col.m16n16k16.f32.f32 {%f1651, %f1652, %f1653, %f1654, %f1655, %f1656, %f1657, %f1658}, {%r664, %r665, %r666, %r667, %r668, %r669, %r670, %r671}, {%r693, %r694, %r695, %r696, %r697, %r698, %r699, %r700}, {%f2066, %f2065, %f2064, %f2063, %f2062, %f2061, %f2060, %f2059};
	wmma.mma.sync.aligned.row.col.m16n16k16.f32.f32 {%f1659, %f1660, %f1661, %f1662, %f1663, %f1664, %f1665, %f1666}, {%r664, %r665, %r666, %r667, %r668, %r669, %r670, %r671}, {%r702, %r703, %r704, %r705, %r706, %r707, %r708, %r709}, {%f2058, %f2057, %f2056, %f2055, %f2054, %f2053, %f2052, %f2051};
	add.s32 	%r710, %r635, 512;
	wmma.load.a.sync.aligned.row.m16n16k16.shared.f16 	{%r711, %r712, %r713, %r714, %r715, %r716, %r717, %r718}, [%r710], %r636;
	add.s32 	%r719, %r635, 1536;
	wmma.load.a.sync.aligned.row.m16n16k16.shared.f16 	{%r720, %r721, %r722, %r723, %r724, %r725, %r726, %r727}, [%r719], %r636;
	add.s32 	%r728, %r635, 2560;
	wmma.load.a.sync.aligned.row.m16n16k16.shared.f16 	{%r729, %r730, %r731, %r732, %r733, %r734, %r735, %r736}, [%r728], %r636;
	add.s32 	%r737, %r635, 3584;
	wmma.load.a.sync.aligned.row.m16n16k16.shared.f16 	{%r738, %r739, %r740, %r741, %r742, %r743, %r744, %r745}, [%r737], %r636;
	add.s32 	%r746, %r673, 25088;
	wmma.load.b.sync.aligned.col.m16n16k16.shared.f16 	{%r747, %r748, %r749, %r750, %r751, %r752, %r753, %r754}, [%r746], %r636;
	add.s32 	%r755, %r673, 26112;
	wmma.load.b.sync.aligned.col.m16n16k16.shared.f16 	{%r756, %r757, %r758, %r759, %r760, %r761, %r762, %r763}, [%r755], %r636;
	add.s32 	%r764, %r673, 27136;
	wmma.load.b.sync.aligned.col.m16n16k16.shared.f16 	{%r765, %r766, %r767, %r768, %r769, %r770, %r771, %r772}, [%r764], %r636;
	add.s32 	%r773, %r673, 28160;
	wmma.load.b.sync.aligned.col.m16n16k16.shared.f16 	{%r774, %r775, %r776, %r777, %r778, %r779, %r780, %r781}, [%r773], %r636;
	wmma.mma.sync.aligned.row.col.m16n16k16.f32.f32 {%f2178, %f2177, %f2176, %f2175, %f2174, %f2173, %f2172, %f2171}, {%r711, %r712, %r713, %r714, %r715, %r716, %r717, %r718}, {%r747, %r748, %r749, %r750, %r751, %r752, %r753, %r754}, {%f1539, %f1540, %f1541, %f1542, %f1543, %f1544, %f1545, %f1546};
	wmma.mma.sync.aligned.row.col.m16n16k16.f32.f32 {%f2170, %f2169, %f2168, %f2167, %f2166, %f2165, %f2164, %f2163}, {%r711, %r712, %r713, %r714, %r715, %r716, %r717, %r718}, {%r756, %r757, %r758, %r759, %r760, %r761, %r762, %r763}, {%f1547, %f1548, %f1549, %f1550, %f1551, %f1552, %f1553, %f1554};
	wmma.mma.sync.aligned.row.col.m16n16k16.f32.f32 {%f2162, %f2161, %f2160, %f2159, %f2158, %f2157, %f2156, %f2155}, {%r711, %r712, %r713, %r714, %r715, %r716, %r717, %r718}, {%r765, %r766, %r767, %r768, %r769, %r770, %r771, %r772}, {%f1555, %f1556, %f1557, %f1558, %f1559, %f1560, %f1561, %f1562};
	wmma.mma.sync.aligned.row.col.m16n16k16.f32.f32 {%f2154, %f2153, %f2152, %f2151, %f2150, %f2149, %f2148, %f2147}, {%r711, %r712, %r713, %r714, %r715, %r716, %r717, %r718}, {%r774, %r775, %r776, %r777, %r778, %r779, %r780, %r781}, {%f1563, %f1564, %f1565, %f1566, %f1567, %f1568, %f1569, %f1570};
	wmma.mma.sync.aligned.row.col.m16n16k16.f32.f32 {%f2146, %f2145, %f2144, %f2143, %f2142, %f2141, %f2140, %f2139}, {%r720, %r721, %r722, %r723, %r724, %r725, %r726, %r727}, {%r747, %r748, %r749, %r750, %r751, %r752, %r753, %r754}, {%f1571, %f1572, %f1573, %f1574, %f1575, %f1576, %f1577, %f1578};
	wmma.mma.sync.aligned.row.col.m16n16k16.f32.f32 {%f2138, %f2137, %f2136, %f2135, %f2134, %f2133, %f2132, %f2131}, {%r720, %r721, %r722, %r723, %r724, %r725, %r726, %r727}, {%r756, %r757, %r758, %r759, %r760, %r761, %r762, %r763}, {%f1579, %f1580, %f1581, %f1582, %f1583, %f1584, %f1585, %f1586};
	wmma.mma.sync.aligned.row.col.m16n16k16.f32.f32 {%f2130, %f2129, %f2128, %f2127, %f2126, %f2125, %f2124, %f2123}, {%r720, %r721, %r722, %r723, %r724, %r725, %r726, %r727}, {%r765, %r766, %r767, %r768, %r769, %r770, %r771, %r772}, {%f1587, %f1588, %f1589, %f1590, %f1591, %f1592, %f1593, %f1594};
	wmma.mma.sync.aligned.row.col.m16n16k16.f32.f32 {%f2122, %f2121, %f2120, %f2119, %f2118, %f2117, %f2116, %f2115}, {%r720, %r721, %r722, %r723, %r724, %r725, %r726, %r727}, {%r774, %r775, %r776, %r777, %r778, %r779, %r780, %r781}, {%f1595, %f1596, %f1597, %f1598, %f1599, %f1600, %f1601, %f1602};
	wmma.mma.sync.aligned.row.col.m16n16k16.f32.f32 {%f2114, %f2113, %f2112, %f2111, %f2110, %f2109, %f2108, %f2107}, {%r729, %r730, %r731, %r732, %r733, %r734, %r735, %r736}, {%r747, %r748, %r749, %r750, %r751, %r752, %r753, %r754}, {%f1603, %f1604, %f1605, %f1606, %f1607, %f1608, %f1609, %f1610};
	wmma.mma.sync.aligned.row.col.m16n16k16.f32.f32 {%f2106, %f2105, %f2104, %f2103, %f2102, %f2101, %f2100, %f2099}, {%r729, %r730, %r731, %r732, %r733, %r734, %r735, %r736}, {%r756, %r757, %r758, %r759, %r760, %r761, %r762, %r763}, {%f1611, %f1612, %f1613, %f1614, %f1615, %f1616, %f1617, %f1618};
	wmma.mma.sync.aligned.row.col.m16n16k16.f32.f32 {%f2098, %f2097, %f2096, %f2095, %f2094, %f2093, %f2092, %f2091}, {%r729, %r730, %r731, %r732, %r733, %r734, %r735, %r736}, {%r765, %r766, %r767, %r768, %r769, %r770, %r771, %r772}, {%f1619, %f1620, %f1621, %f1622, %f1623, %f1624, %f1625, %f1626};
	wmma.mma.sync.aligned.row.col.m16n16k16.f32.f32 {%f2090, %f2089, %f2088, %f2087, %f2086, %f2085, %f2084, %f2083}, {%r729, %r730, %r731, %r732, %r733, %r734, %r735, %r736}, {%r774, %r775, %r776, %r777, %r778, %r779, %r780, %r781}, {%f1627, %f1628, %f1629, %f1630, %f1631, %f1632, %f1633, %f1634};
	wmma.mma.sync.aligned.row.col.m16n16k16.f32.f32 {%f2082, %f2081, %f2080, %f2079, %f2078, %f2077, %f2076, %f2075}, {%r738, %r739, %r740, %r741, %r742, %r743, %r744, %r745}, {%r747, %r748, %r749, %r750, %r751, %r752, %r753, %r754}, {%f1635, %f1636, %f1637, %f1638, %f1639, %f1640, %f1641, %f1642};
	wmma.mma.sync.aligned.row.col.m16n16k16.f32.f32 {%f2074, %f2073, %f2072, %f2071, %f2070, %f2069, %f2068, %f2067}, {%r738, %r739, %r740, %r741, %r742, %r743, %r744, %r745}, {%r756, %r757, %r758, %r759, %r760, %r761, %r762, %r763}, {%f1643, %f1644, %f1645, %f1646, %f1647, %f1648, %f1649, %f1650};
	wmma.mma.sync.aligned.row.col.m16n16k16.f32.f32 {%f2066, %f2065, %f2064, %f2063, %f2062, %f2061, %f2060, %f2059}, {%r738, %r739, %r740, %r741, %r742, %r743, %r744, %r745}, {%r765, %r766, %r767, %r768, %r769, %r770, %r771, %r772}, {%f1651, %f1652, %f1653, %f1654, %f1655, %f1656, %f1657, %f1658};
	wmma.mma.sync.aligned.row.col.m16n16k16.f32.f32 {%f2058, %f2057, %f2056, %f2055, %f2054, %f2053, %f2052, %f2051}, {%r738, %r739, %r740, %r741, %r742, %r743, %r744, %r745}, {%r774, %r775, %r776, %r777, %r778, %r779, %r780, %r781}, {%f1659, %f1660, %f1661, %f1662, %f1663, %f1664, %f1665, %f1666};
$L__BB0_7:
	add.s32 	%r782, %r66, -2;
	setp.ge.s32 	%p5, %r782, %r31;
	@%p5 bra 	$L__BB0_9;
	shl.b32 	%r783, %r3, 12;
	mov.u32 	%r784, shared_storage;
	add.s32 	%r785, %r783, %r784;
	add.s32 	%r786, %r785, 8192;
	mov.b32 	%r787, 16;
	wmma.load.a.sync.aligned.row.m16n16k16.shared.f16 	{%r788, %r789, %r790, %r791, %r792, %r793, %r794, %r795}, [%r786], %r787;
	add.s32 	%r796, %r785, 9216;
	wmma.load.a.sync.aligned.row.m16n16k16.shared.f16 	{%r797, %r798, %r799, %r800, %r801, %r802, %r803, %r804}, [%r796], %r787;
	add.s32 	%r805, %r785, 10240;
	wmma.load.a.sync.aligned.row.m16n16k16.shared.f16 	{%r806, %r807, %r808, %r809, %r810, %r811, %r812, %r813}, [%r805], %r787;
	add.s32 	%r814, %r785, 11264;
	wmma.load.a.sync.aligned.row.m16n16k16.shared.f16 	{%r815, %r816, %r817, %r818, %r819, %r820, %r821, %r822}, [%r814], %r787;
	shl.b32 	%r823, %r2, 12;
	add.s32 	%r824, %r823, %r784;
	add.s32 	%r825, %r824, 32768;
	wmma.load.b.sync.aligned.col.m16n16k16.shared.f16 	{%r826, %r827, %r828, %r829, %r830, %r831, %r832, %r833}, [%r825], %r787;
	add.s32 	%r834, %r824, 33792;
	wmma.load.b.sync.aligned.col.m16n16k16.shared.f16 	{%r835, %r836, %r837, %r838, %r839, %r840, %r841, %r842}, [%r834], %r787;
	add.s32 	%r843, %r824, 34816;
	wmma.load.b.sync.aligned.col.m16n16k16.shared.f16 	{%r844, %r845, %r846, %r847, %r848, %r849, %r850, %r851}, [%r843], %r787;
	add.s32 	%r852, %r824, 35840;
	wmma.load.b.sync.aligned.col.m16n16k16.shared.f16 	{%r853, %r854, %r855, %r856, %r857, %r858, %r859, %r860}, [%r852], %r787;
	wmma.mma.sync.aligned.row.col.m16n16k16.f32.f32 {%f1667, %f1668, %f1669, %f1670, %f1671, %f1672, %f1673, %f1674}, {%r788, %r789, %r790, %r791, %r792, %r793, %r794, %r795}, {%r826, %r827, %r828, %r829, %r830, %r831, %r832, %r833}, {%f2178, %f2177, %f2176, %f2175, %f2174, %f2173, %f2172, %f2171};
	wmma.mma.sync.aligned.row.col.m16n16k16.f32.f32 {%f1675, %f1676, %f1677, %f1678, %f1679, %f1680, %f1681, %f1682}, {%r788, %r789, %r790, %r791, %r792, %r793, %r794, %r795}, {%r835, %r836, %r837, %r838, %r839, %r840, %r841, %r842}, {%f2170, %f2169, %f2168, %f2167, %f2166, %f2165, %f2164, %f2163};
	wmma.mma.sync.aligned.row.col.m16n16k16.f32.f32 {%f1683, %f1684, %f1685, %f1686, %f1687, %f1688, %f1689, %f1690}, {%r788, %r789, %r790, %r791, %r792, %r793, %r794, %r795}, {%r844, %r845, %r846, %r847, %r848, %r849, %r850, %r851}, {%f2162, %f2161, %f2160, %f2159, %f2158, %f2157, %f2156, %f2155};
	wmma.mma.sync.aligned.row.col.m16n16k16.f32.f32 {%f1691, %f1692, %f1693, %f1694, %f1695, %f1696, %f1697, %f1698}, {%r788, %r789, %r790, %r791, %r792, %r793, %r794, %r795}, {%r853, %r854, %r855, %r856, %r857, %r858, %r859, %r860}, {%f2154, %f2153, %f2152, %f2151, %f2150, %f2149, %f2148, %f2147};
	wmma.mma.sync.aligned.row.col.m16n16k16.f32.f32 {%f1699, %f1700, %f1701, %f1702, %f1703, %f1704, %f1705, %f1706}, {%r797, %r798, %r799, %r800, %r801, %r802, %r803, %r804}, {%r826, %r827, %r828, %r829, %r830, %r831, %r832, %r833}, {%f2146, %f2145, %f2144, %f2143, %f2142, %f2141, %f2140, %f2139};
	wmma.mma.sync.aligned.row.col.m16n16k16.f32.f32 {%f1707, %f1708, %f1709, %f1710, %f1711, %f1712, %f1713, %f1714}, {%r797, %r798, %r799, %r800, %r801, %r802, %r803, %r804}, {%r835, %r836, %r837, %r838, %r839, %r840, %r841, %r842}, {%f2138, %f2137, %f2136, %f2135, %f2134, %f2133, %f2132, %f2131};
	wmma.mma.sync.aligned.row.col.m16n16k16.f32.f32 {%f1715, %f1716, %f1717, %f1718, %f1719, %f1720, %f1721, %f1722}, {%r797, %r798, %r799, %r800, %r801, %r802, %r803, %r804}, {%r844, %r845, %r846, %r847, %r848, %r849, %r850, %r851}, {%f2130, %f2129, %f2128, %f2127, %f2126, %f2125, %f2124, %f2123};
	wmma.mma.sync.aligned.row.col.m16n16k16.f32.f32 {%f1723, %f1724, %f1725, %f1726, %f1727, %f1728, %f1729, %f1730}, {%r797, %r798, %r799, %r800, %r801, %r802, %r803, %r804}, {%r853, %r854, %r855, %r856, %r857, %r858, %r859, %r860}, {%f2122, %f2121, %f2120, %f2119, %f2118, %f2117, %f2116, %f2115};
	wmma.mma.sync.aligned.row.col.m16n16k16.f32.f32 {%f1731, %f1732, %f1733, %f1734, %f1735, %f1736, %f1737, %f1738}, {%r806, %r807, %r808, %r809, %r810, %r811, %r812, %r813}, {%r826, %r827, %r828, %r829, %r830, %r831, %r832, %r833}, {%f2114, %f2113, %f2112, %f2111, %f2110, %f2109, %f2108, %f2107};
	wmma.mma.sync.aligned.row.col.m16n16k16.f32.f32 {%f1739, %f1740, %f1741, %f1742, %f1743, %f1744, %f1745, %f1746}, {%r806, %r807, %r808, %r809, %r810, %r811, %r812, %r813}, {%r835, %r836, %r837, %r838, %r839, %r840, %r841, %r842}, {%f2106, %f2105, %f2104, %f2103, %f2102, %f2101, %f2100, %f2099};
	wmma.mma.sync.aligned.row.col.m16n16k16.f32.f32 {%f1747, %f1748, %f1749, %f1750, %f1751, %f1752, %f1753, %f1754}, {%r806, %r807, %r808, %r809, %r810, %r811, %r812, %r813}, {%r844, %r845, %r846, %r847, %r848, %r849, %r850, %r851}, {%f2098, %f2097, %f2096, %f2095, %f2094, %f2093, %f2092, %f2091};
	wmma.mma.sync.aligned.row.col.m16n16k16.f32.f32 {%f1755, %f1756, %f1757, %f1758, %f1759, %f1760, %f1761, %f1762}, {%r806, %r807, %r808, %r809, %r810, %r811, %r812, %r813}, {%r853, %r854, %r855, %r856, %r857, %r858, %r859, %r860}, {%f2090, %f2089, %f2088, %f2087, %f2086, %f2085, %f2084, %f2083};
	wmma.mma.sync.aligned.row.col.m16n16k16.f32.f32 {%f1763, %f1764, %f1765, %f1766, %f1767, %f1768, %f1769, %f1770}, {%r815, %r816, %r817, %r818, %r819, %r820, %r821, %r822}, {%r826, %r827, %r828, %r829, %r830, %r831, %r832, %r833}, {%f2082, %f2081, %f2080, %f2079, %f2078, %f2077, %f2076, %f2075};
	wmma.mma.sync.aligned.row.col.m16n16k16.f32.f32 {%f1771, %f1772, %f1773, %f1774, %f1775, %f1776, %f1777, %f1778}, {%r815, %r816, %r817, %r818, %r819, %r820, %r821, %r822}, {%r835, %r836, %r837, %r838, %r839, %r840, %r841, %r842}, {%f2074, %f2073, %f2072, %f2071, %f2070, %f2069, %f2068, %f2067};
	wmma.mma.sync.aligned.row.col.m16n16k16.f32.f32 {%f1779, %f1780, %f1781, %f1782, %f1783, %f1784, %f1785, %f1786}, {%r815, %r816, %r817, %r818, %r819, %r820, %r821, %r822}, {%r844, %r845, %r846, %r847, %r848, %r849, %r850, %r851}, {%f2066, %f2065, %f2064, %f2063, %f2062, %f2061, %f2060, %f2059};
	wmma.mma.sync.aligned.row.col.m16n16k16.f32.f32 {%f1787, %f1788, %f1789, %f1790, %f1791, %f1792, %f1793, %f1794}, {%r815, %r816, %r817, %r818, %r819, %r820, %r821, %r822}, {%r853, %r854, %r855, %r856, %r857, %r858, %r859, %r860}, {%f2058, %f2057, %f2056, %f2055, %f2054, %f2053, %f2052, %f2051};
	add.s32 	%r861, %r785, 8704;
	wmma.load.a.sync.aligned.row.m16n16k16.shared.f16 	{%r862, %r863, %r864, %r865, %r866, %r867, %r868, %r869}, [%r861], %r787;
	add.s32 	%r870, %r785, 9728;
	wmma.load.a.sync.aligned.row.m16n16k16.shared.f16 	{%r871, %r872, %r873, %r874, %r875, %r876, %r877, %r878}, [%r870], %r787;
	add.s32 	%r879, %r785, 10752;
	wmma.load.a.sync.aligned.row.m16n16k16.shared.f16 	{%r880, %r881, %r882, %r883, %r884, %r885, %r886, %r887}, [%r879], %r787;
	add.s32 	%r888, %r785, 11776;
	wmma.load.a.sync.aligned.row.m16n16k16.shared.f16 	{%r889, %r890, %r891, %r892, %r893, %r894, %r895, %r896}, [%r888], %r787;
	add.s32 	%r897, %r824, 33280;
	wmma.load.b.sync.aligned.col.m16n16k16.shared.f16 	{%r898, %r899, %r900, %r901, %r902, %r903, %r904, %r905}, [%r897], %r787;
	add.s32 	%r906, %r824, 34304;
	wmma.load.b.sync.aligned.col.m16n16k16.shared.f16 	{%r907, %r908, %r909, %r910, %r911, %r912, %r913, %r914}, [%r906], %r787;
	add.s32 	%r915, %r824, 35328;
	wmma.load.b.sync.aligned.col.m16n16k16.shared.f16 	{%r916, %r917, %r918, %r919, %r920, %r921, %r922, %r923}, [%r915], %r787;
	add.s32 	%r924, %r824, 36352;
	wmma.load.b.sync.aligned.col.m16n16k16.shared.f16 	{%r925, %r926, %r927, %r928, %r929, %r930, %r931, %r932}, [%r924], %r787;
	wmma.mma.sync.aligned.row.col.m16n16k16.f32.f32 {%f2178, %f2177, %f2176, %f2175, %f2174, %f2173, %f2172, %f2171}, {%r862, %r863, %r864, %r865, %r866, %r867, %r868, %r869}, {%r898, %r899, %r900, %r901, %r902, %r903, %r904, %r905}, {%f1667, %f1668, %f1669, %f1670, %f1671, %f1672, %f1673, %f1674};
	wmma.mma.sync.aligned.row.col.m16n16k16.f32.f32 {%f2170, %f2169, %f2168, %f2167, %f2166, %f2165, %f2164, %f2163}, {%r862, %r863, %r864, %r865, %r866, %r867, %r868, %r869}, {%r907, %r908, %r909, %r910, %r911, %r912, %r913, %r914}, {%f1675, %f1676, %f1677, %f1678, %f1679, %f1680, %f1681, %f1682};
	wmma.mma.sync.aligned.row.col.m16n16k16.f32.f32 {%f2162, %f2161, %f2160, %f2159, %f2158, %f2157, %f2156, %f2155}, {%r862, %r863, %r864, %r865, %r866, %r867, %r868, %r869}, {%r916, %r917, %r918, %r919, %r920, %r921, %r922, %r923}, {%f1683, %f1684, %f1685, %f1686, %f1687, %f1688, %f1689, %f1690};
	wmma.mma.sync.aligned.row.col.m16n16k16.f32.f32 {%f2154, %f2153, %f2152, %f2151, %f2150, %f2149, %f2148, %f2147}, {%r862, %r863, %r864, %r865, %r866, %r867, %r868, %r869}, {%r925, %r926, %r927, %r928, %r929, %r930, %r931, %r932}, {%f1691, %f1692, %f1693, %f1694, %f1695, %f1696, %f1697, %f1698};
	wmma.mma.sync.aligned.row.col.m16n16k16.f32.f32 {%f2146, %f2145, %f2144, %f2143, %f2142, %f2141, %f2140, %f2139}, {%r871, %r872, %r873, %r874, %r875, %r876, %r877, %r878}, {%r898, %r899, %r900, %r901, %r902, %r903, %r904, %r905}, {%f1699, %f1700, %f1701, %f1702, %f1703, %f1704, %f1705, %f1706};
	wmma.mma.sync.aligned.row.col.m16n16k16.f32.f32 {%f2138, %f2137, %f2136, %f2135, %f2134, %f2133, %f2132, %f2131}, {%r871, %r872, %r873, %r874, %r875, %r876, %r877, %r878}, {%r907, %r908, %r909, %r910, %r911, %r912, %r913, %r914}, {%f1707, %f1708, %f1709, %f1710, %f1711, %f1712, %f1713, %f1714};
	wmma.mma.sync.aligned.row.col.m16n16k16.f32.f32 {%f2130, %f2129, %f2128, %f2127, %f2126, %f2125, %f2124, %f2123}, {%r871, %r872, %r873, %r874, %r875, %r876, %r877, %r878}, {%r916, %r917, %r918, %r919, %r920, %r921, %r922, %r923}, {%f1715, %f1716, %f1717, %f1718, %f1719, %f1720, %f1721, %f1722};
	wmma.mma.sync.aligned.row.col.m16n16k16.f32.f32 {%f2122, %f2121, %f2120, %f2119, %f2118, %f2117, %f2116, %f2115}, {%r871, %r872, %r873, %r874, %r875, %r876, %r877, %r878}, {%r925, %r926, %r927, %r928, %r929, %r930, %r931, %r932}, {%f1723, %f1724, %f1725, %f1726, %f1727, %f1728, %f1729, %f1730};
	wmma.mma.sync.aligned.row.col.m16n16k16.f32.f32 {%f2114, %f2113, %f2112, %f2111, %f2110, %f2109, %f2108, %f2107}, {%r880, %r881, %r882, %r883, %r884, %r885, %r886, %r887}, {%r898, %r899, %r900, %r901, %r902, %r903, %r904, %r905}, {%f1731, %f1732, %f1733, %f1734, %f1735, %f1736, %f1737, %f1738};
	wmma.mma.sync.aligned.row.col.m16n16k16.f32.f32 {%f2106, %f2105, %f2104, %f2103, %f2102, %f2101, %f2100, %f2099}, {%r880, %r881, %r882, %r883, %r884, %r885, %r886, %r887}, {%r907, %r908, %r909, %r910, %r911, %r912, %r913, %r914}, {%f1739, %f1740, %f1741, %f1742, %f1743, %f1744, %f1745, %f1746};
	wmma.mma.sync.aligned.row.col.m16n16k16.f32.f32 {%f2098, %f2097, %f2096, %f2095, %f2094, %f2093, %f2092, %f2091}, {%r880, %r881, %r882, %r883, %r884, %r885, %r886, %r887}, {%r916, %r917, %r918, %r919, %r920, %r921, %r922, %r923}, {%f1747, %f1748, %f1749, %f1750, %f1751, %f1752, %f1753, %f1754};
	wmma.mma.sync.aligned.row.col.m16n16k16.f32.f32 {%f2090, %f2089, %f2088, %f2087, %f2086, %f2085, %f2084, %f2083}, {%r880, %r881, %r882, %r883, %r884, %r885, %r886, %r887}, {%r925, %r926, %r927, %r928, %r929, %r930, %r931, %r932}, {%f1755, %f1756, %f1757, %f1758, %f1759, %f1760, %f1761, %f1762};
	wmma.mma.sync.aligned.row.col.m16n16k16.f32.f32 {%f2082, %f2081, %f2080, %f2079, %f2078, %f2077, %f2076, %f2075}, {%r889, %r890, %r891, %r892, %r893, %r894, %r895, %r896}, {%r898, %r899, %r900, %r901, %r902, %r903, %r904, %r905}, {%f1763, %f1764, %f1765, %f1766, %f1767, %f1768, %f1769, %f1770};
	wmma.mma.sync.aligned.row.col.m16n16k16.f32.f32 {%f2074, %f2073, %f2072, %f2071, %f2070, %f2069, %f2068, %f2067}, {%r889, %r890, %r891, %r892, %r893, %r894, %r895, %r896}, {%r907, %r908, %r909, %r910, %r911, %r912, %r913, %r914}, {%f1771, %f1772, %f1773, %f1774, %f1775, %f1776, %f1777, %f1778};
	wmma.mma.sync.aligned.row.col.m16n16k16.f32.f32 {%f2066, %f2065, %f2064, %f2063, %f2062, %f2061, %f2060, %f2059}, {%r889, %r890, %r891, %r892, %r893, %r894, %r895, %r896}, {%r916, %r917, %r918, %r919, %r920, %r921, %r922, %r923}, {%f1779, %f1780, %f1781, %f1782, %f1783, %f1784, %f1785, %f1786};
	wmma.mma.sync.aligned.row.col.m16n16k16.f32.f32 {%f2058, %f2057, %f2056, %f2055, %f2054, %f2053, %f2052, %f2051}, {%r889, %r890, %r891, %r892, %r893, %r894, %r895, %r896}, {%r925, %r926, %r927, %r928, %r929, %r930, %r931, %r932}, {%f1787, %f1788, %f1789, %f1790, %f1791, %f1792, %f1793, %f1794};
$L__BB0_9:
	cvta.to.global.u64 	%rd151, %rd15;
	shl.b32 	%r933, %r3, 11;
	shl.b32 	%r934, %r2, 10;
	add.s32 	%r935, %r934, %r933;
	shl.b32 	%r936, %r935, 2;
	mov.u32 	%r937, shared_storage;
	add.s32 	%r938, %r937, %r936;
	mov.b32 	%r939, 16;
	wmma.store.d.sync.aligned.row.m16n16k16.shared.f32 	[%r938], {%f2178, %f2177, %f2176, %f2175, %f2174, %f2173, %f2172, %f2171}, %r939;
	add.s32 	%r940, %r938, 1024;
	wmma.store.d.sync.aligned.row.m16n16k16.shared.f32 	[%r940], {%f2170, %f2169, %f2168, %f2167, %f2166, %f2165, %f2164, %f2163}, %r939;
	add.s32 	%r941, %r938, 2048;
	wmma.store.d.sync.aligned.row.m16n16k16.shared.f32 	[%r941], {%f2162, %f2161, %f2160, %f2159, %f2158, %f2157, %f2156, %f2155}, %r939;
	add.s32 	%r942, %r938, 3072;
	wmma.store.d.sync.aligned.row.m16n16k16.shared.f32 	[%r942], {%f2154, %f2153, %f2152, %f2151, %f2150, %f2149, %f2148, %f2147}, %r939;
	wmma.store.d.sync.aligned.row.m16n16k16.shared.f32 	[%r941], {%f2146, %f2145, %f2144, %f2143, %f2142, %f2141, %f2140, %f2139}, %r939;
	wmma.store.d.sync.aligned.row.m16n16k16.shared.f32 	[%r942], {%f2138, %f2137, %f2136, %f2135, %f2134, %f2133, %f2132, %f2131}, %r939;
	add.s32 	%r943, %r938, 4096;
	wmma.store.d.sync.aligned.row.m16n16k16.shared.f32 	[%r943], {%f2130, %f2129, %f2128, %f2127, %f2126, %f2125, %f2124, %f2123}, %r939;
	add.s32 	%r944, %r938, 5120;
	wmma.store.d.sync.aligned.row.m16n16k16.shared.f32 	[%r944], {%f2122, %f2121, %f2120, %f2119, %f2118, %f2117, %f2116, %f2115}, %r939;
	wmma.store.d.sync.aligned.row.m16n16k16.shared.f32 	[%r943], {%f2114, %f2113, %f2112, %f2111, %f2110, %f2109, %f2108, %f2107}, %r939;
	wmma.store.d.sync.aligned.row.m16n16k16.shared.f32 	[%r944], {%f2106, %f2105, %f2104, %f2103, %f2102, %f2101, %f2100, %f2099}, %r939;
	add.s32 	%r945, %r938, 6144;
	wmma.store.d.sync.aligned.row.m16n16k16.shared.f32 	[%r945], {%f2098, %f2097, %f2096, %f2095, %f2094, %f2093, %f2092, %f2091}, %r939;
	add.s32 	%r946, %r938, 7168;
	wmma.store.d.sync.aligned.row.m16n16k16.shared.f32 	[%r946], {%f2090, %f2089, %f2088, %f2087, %f2086, %f2085, %f2084, %f2083}, %r939;
	wmma.store.d.sync.aligned.row.m16n16k16.shared.f32 	[%r945], {%f2082, %f2081, %f2080, %f2079, %f2078, %f2077, %f2076, %f2075}, %r939;
	wmma.store.d.sync.aligned.row.m16n16k16.shared.f32 	[%r946], {%f2074, %f2073, %f2072, %f2071, %f2070, %f2069, %f2068, %f2067}, %r939;
	add.s32 	%r947, %r938, 8192;
	wmma.store.d.sync.aligned.row.m16n16k16.shared.f32 	[%r947], {%f2066, %f2065, %f2064, %f2063, %f2062, %f2061, %f2060, %f2059}, %r939;
	add.s32 	%r948, %r938, 9216;
	wmma.store.d.sync.aligned.row.m16n16k16.shared.f32 	[%r948], {%f2058, %f2057, %f2056, %f2055, %f2054, %f2053, %f2052, %f2051}, %r939;
	bar.sync 	0;
	and.b32  	%r949, %r1, 15;
	shl.b32 	%r950, %r4, 4;
	and.b32  	%r951, %r950, 2096896;
	or.b32  	%r952, %r951, %r949;
	add.s32 	%r953, %r4, %r14;
	shl.b32 	%r954, %r952, 2;
	add.s32 	%r955, %r937, %r954;
	ld.shared.f32 	%f1795, [%r955];
	// begin inline asm
	{  cvt.rn.f16.f32 %rs1, %f1795;}

	// end inline asm
	mad.lo.s32 	%r956, %r5, %r67, %r953;
	mul.wide.s32 	%rd152, %r956, 2;
	add.s64 	%rd153, %rd151, %rd152;
	st.global.u16 	[%rd153], %rs1;
	ld.shared.f32 	%f1796, [%r955+64];
	// begin inline asm
	{  cvt.rn.f16.f32 %rs2, %f1796;}

	// end inline asm
	mul.wide.s32 	%rd154, %r67, 2;
	add.s64 	%rd155, %rd153, %rd154;
	st.global.u16 	[%rd155], %rs2;
	ld.shared.f32 	%f1797, [%r955+128];
	// begin inline asm
	{  cvt.rn.f16.f32 %rs3, %f1797;}

	// end inline asm
	add.s64 	%rd156, %rd155, %rd154;
	st.global.u16 	[%rd156], %rs3;
	ld.shared.f32 	%f1798, [%r955+192];
	// begin inline asm
	{  cvt.rn.f16.f32 %rs4, %f1798;}

	// end inline asm
	add.s64 	%rd157, %rd156, %rd154;
	st.global.u16 	[%rd157], %rs4;
	ld.shared.f32 	%f1799, [%r955+256];
	// begin inline asm
	{  cvt.rn.f16.f32 %rs5, %f1799;}

	// end inline asm
	add.s64 	%rd158, %rd157, %rd154;
	st.global.u16 	[%rd158], %rs5;
	ld.shared.f32 	%f1800, [%r955+320];
	// begin inline asm
	{  cvt.rn.f16.f32 %rs6, %f1800;}

	// end inline asm
	add.s64 	%rd159, %rd158, %rd154;
	st.global.u16 	[%rd159], %rs6;
	ld.shared.f32 	%f1801, [%r955+384];
	// begin inline asm
	{  cvt.rn.f16.f32 %rs7, %f1801;}

	// end inline asm
	add.s64 	%rd160, %rd159, %rd154;
	st.global.u16 	[%rd160], %rs7;
	ld.shared.f32 	%f1802, [%r955+448];
	// begin inline asm
	{  cvt.rn.f16.f32 %rs8, %f1802;}

	// end inline asm
	add.s64 	%rd161, %rd160, %rd154;
	st.global.u16 	[%rd161], %rs8;
	ld.shared.f32 	%f1803, [%r955+512];
	// begin inline asm
	{  cvt.rn.f16.f32 %rs9, %f1803;}

	// end inline asm
	add.s64 	%rd162, %rd161, %rd154;
	st.global.u16 	[%rd162], %rs9;
	ld.shared.f32 	%f1804, [%r955+576];
	// begin inline asm
	{  cvt.rn.f16.f32 %rs10, %f1804;}

	// end inline asm
	add.s64 	%rd163, %rd162, %rd154;
	st.global.u16 	[%rd163], %rs10;
	ld.shared.f32 	%f1805, [%r955+640];
	// begin inline asm
	{  cvt.rn.f16.f32 %rs11, %f1805;}

	// end inline asm
	add.s64 	%rd164, %rd163, %rd154;
	st.global.u16 	[%rd164], %rs11;
	ld.shared.f32 	%f1806, [%r955+704];
	// begin inline asm
	{  cvt.rn.f16.f32 %rs12, %f1806;}

	// end inline asm
	add.s64 	%rd165, %rd164, %rd154;
	st.global.u16 	[%rd165], %rs12;
	ld.shared.f32 	%f1807, [%r955+768];
	// begin inline asm
	{  cvt.rn.f16.f32 %rs13, %f1807;}

	// end inline asm
	add.s64 	%rd166, %rd165, %rd154;
	st.global.u16 	[%rd166], %rs13;
	ld.shared.f32 	%f1808, [%r955+832];
	// begin inline asm
	{  cvt.rn.f16.f32 %rs14, %f1808;}

	// end inline asm
	add.s64 	%rd167, %rd166, %rd154;
	st.global.u16 	[%rd167], %rs14;
	ld.shared.f32 	%f1809, [%r955+896];
	// begin inline asm
	{  cvt.rn.f16.f32 %rs15, %f1809;}

	// end inline asm
	add.s64 	%rd168, %rd167, %rd154;
	st.global.u16 	[%rd168], %rs15;
	ld.shared.f32 	%f1810, [%r955+960];
	// begin inline asm
	{  cvt.rn.f16.f32 %rs16, %f1810;}

	// end inline asm
	add.s64 	%rd169, %rd168, %rd154;
	st.global.u16 	[%rd169], %rs16;
	ld.shared.f32 	%f1811, [%r955+2048];
	// begin inline asm
	{  cvt.rn.f16.f32 %rs17, %f1811;}

	// end inline asm
	add.s64 	%rd170, %rd169, %rd154;
	st.global.u16 	[%rd170], %rs17;
	ld.shared.f32 	%f1812, [%r955+2112];
	// begin inline asm
	{  cvt.rn.f16.f32 %rs18, %f1812;}

	// end inline asm
	add.s64 	%rd171, %rd170, %rd154;
	st.global.u16 	[%rd171], %rs18;
	ld.shared.f32 	%f1813, [%r955+2176];
	// begin inline asm
	{  cvt.rn.f16.f32 %rs19, %f1813;}

	// end inline asm
	add.s64 	%rd172, %rd171, %rd154;
	st.global.u16 	[%rd172], %rs19;
	ld.shared.f32 	%f1814, [%r955+2240];
	// begin inline asm
	{  cvt.rn.f16.f32 %rs20, %f1814;}

	// end inline asm
	add.s64 	%rd173, %rd172, %rd154;
	st.global.u16 	[%rd173], %rs20;
	ld.shared.f32 	%f1815, [%r955+2304];
	// begin inline asm
	{  cvt.rn.f16.f32 %rs21, %f1815;}

	// end inline asm
	add.s64 	%rd174, %rd173, %rd154;
	st.global.u16 	[%rd174], %rs21;
	ld.shared.f32 	%f1816, [%r955+2368];
	// begin inline asm
	{  cvt.rn.f16.f32 %rs22, %f1816;}

	// end inline asm
	add.s64 	%rd175, %rd174, %rd154;
	st.global.u16 	[%rd175], %rs22;
	ld.shared.f32 	%f1817, [%r955+2432];
	// begin inline asm
	{  cvt.rn.f16.f32 %rs23, %f1817;}

	// end inline asm
	add.s64 	%rd176, %rd175, %rd154;
	st.global.u16 	[%rd176], %rs23;
	ld.shared.f32 	%f1818, [%r955+2496];
	// begin inline asm
	{  cvt.rn.f16.f32 %rs24, %f1818;}

	// end inline asm
	add.s64 	%rd177, %rd176, %rd154;
	st.global.u16 	[%rd177], %rs24;
	ld.shared.f32 	%f1819, [%r955+2560];
	// begin inline asm
	{  cvt.rn.f16.f32 %rs25, %f1819;}

	// end inline asm
	add.s64 	%rd178, %rd177, %rd154;
	st.global.u16 	[%rd178], %rs25;
	ld.shared.f32 	%f1820, [%r955+2624];
	// begin inline asm
	{  cvt.rn.f16.f32 %rs26, %f1820;}

	// end inline asm
	add.s64 	%rd179, %rd178, %rd154;
	st.global.u16 	[%rd179], %rs26;
	ld.shared.f32 	%f1821, [%r955+2688];
	// begin inline asm
	{  cvt.rn.f16.f32 %rs27, %f1821;}

	// end inline asm
	add.s64 	%rd180, %rd179, %rd154;
	st.global.u16 	[%rd180], %rs27;
	ld.shared.f32 	%f1822, [%r955+2752];
	// begin inline asm
	{  cvt.rn.f16.f32 %rs28, %f1822;}

	// end inline asm
	add.s64 	%rd181, %rd180, %rd154;
	st.global.u16 	[%rd181], %rs28;
	ld.shared.f32 	%f1823, [%r955+2816];
	// begin inline asm
	{  cvt.rn.f16.f32 %rs29, %f1823;}

	// end inline asm
	add.s64 	%rd182, %rd181, %rd154;
	st.global.u16 	[%rd182], %rs29;
	ld.shared.f32 	%f1824, [%r955+2880];
	// begin inline asm
	{  cvt.rn.f16.f32 %rs30, %f1824;}

	// end inline asm
	add.s64 	%rd183, %rd182, %rd154;
	st.global.u16 	[%rd183], %rs30;
	ld.shared.f32 	%f1825, [%r955+2944];
	// begin inline asm
	{  cvt.rn.f16.f32 %rs31, %f1825;}

	// end inline asm
	add.s64 	%rd184, %rd183, %rd154;
	st.global.u16 	[%rd184], %rs31;
	ld.shared.f32 	%f1826, [%r955+3008];
	// begin inline asm
	{  cvt.rn.f16.f32 %rs32, %f1826;}

	// end inline asm
	add.s64 	%rd185, %rd184, %rd154;
	st.global.u16 	[%rd185], %rs32;
	ld.shared.f32 	%f1827, [%r955+4096];
	// begin inline asm
	{  cvt.rn.f16.f32 %rs33, %f1827;}

	// end inline asm
	add.s64 	%rd186, %rd185, %rd154;
	st.global.u16 	[%rd186], %rs33;
	ld.shared.f32 	%f1828, [%r955+4160];
	// begin inline asm
	{  cvt.rn.f16.f32 %rs34, %f1828;}

	// end inline asm
	add.s64 	%rd187, %rd186, %rd154;
	st.global.u16 	[%rd187], %rs34;
	ld.shared.f32 	%f1829, [%r955+4224];
	// begin inline asm
	{  cvt.rn.f16.f32 %rs35, %f1829;}

	// end inline asm
	add.s64 	%rd188, %rd187, %rd154;
	st.global.u16 	[%rd188], %rs35;
	ld.shared.f32 	%f1830, [%r955+4288];
	// begin inline asm
	{  cvt.rn.f16.f32 %rs36, %f1830;}

	// end inline asm
	add.s64 	%rd189, %rd188, %rd154;
	st.global.u16 	[%rd189], %rs36;
	ld.shared.f32 	%f1831, [%r955+4352];
	// begin inline asm
	{  cvt.rn.f16.f32 %rs37, %f1831;}

	// end inline asm
	add.s64 	%rd190, %rd189, %rd154;
	st.global.u16 	[%rd190], %rs37;
	ld.shared.f32 	%f1832, [%r955+4416];
	// begin inline asm
	{  cvt.rn.f16.f32 %rs38, %f1832;}

	// end inline asm
	add.s64 	%rd191, %rd190, %rd154;
	st.global.u16 	[%rd191], %rs38;
	ld.shared.f32 	%f1833, [%r955+4480];
	// begin inline asm
	{  cvt.rn.f16.f32 %rs39, %f1833;}

	// end inline asm
	add.s64 	%rd192, %rd191, %rd154;
	st.global.u16 	[%rd192], %rs39;
	ld.shared.f32 	%f1834, [%r955+4544];
	// begin inline asm
	{  cvt.rn.f16.f32 %rs40, %f1834;}

	// end inline asm
	add.s64 	%rd193, %rd192, %rd154;
	st.global.u16 	[%rd193], %rs40;
	ld.shared.f32 	%f1835, [%r955+4608];
	// begin inline asm
	{  cvt.rn.f16.f32 %rs41, %f1835;}

	// end inline asm
	add.s64 	%rd194, %rd193, %rd154;
	st.global.u16 	[%rd194], %rs41;
	ld.shared.f32 	%f1836, [%r955+4672];
	// begin inline asm
	{  cvt.rn.f16.f32 %rs42, %f1836;}

	// end inline asm
	add.s64 	%rd195, %rd194, %rd154;
	st.global.u16 	[%rd195], %rs42;
	ld.shared.f32 	%f1837, [%r955+4736];
	// begin inline asm
	{  cvt.rn.f16.f32 %rs43, %f1837;}

	// end inline asm
	add.s64 	%rd196, %rd195, %rd154;
	st.global.u16 	[%rd196], %rs43;
	ld.shared.f32 	%f1838, [%r955+4800];
	// begin inline asm
	{  cvt.rn.f16.f32 %rs44, %f1838;}

	// end inline asm
	add.s64 	%rd197, %rd196, %rd154;
	st.global.u16 	[%rd197], %rs44;
	ld.shared.f32 	%f1839, [%r955+4864];
	// begin inline asm
	{  cvt.rn.f16.f32 %rs45, %f1839;}

	// end inline asm
	add.s64 	%rd198, %rd197, %rd154;
	st.global.u16 	[%rd198], %rs45;
	ld.shared.f32 	%f1840, [%r955+4928];
	// begin inline asm
	{  cvt.rn.f16.f32 %rs46, %f1840;}

	// end inline asm
	add.s64 	%rd199, %rd198, %rd154;
	st.global.u16 	[%rd199], %rs46;
	ld.shared.f32 	%f1841, [%r955+4992];
	// begin inline asm
	{  cvt.rn.f16.f32 %rs47, %f1841;}

	// end inline asm
	add.s64 	%rd200, %rd199, %rd154;
	st.global.u16 	[%rd200], %rs47;
	ld.shared.f32 	%f1842, [%r955+5056];
	// begin inline asm
	{  cvt.rn.f16.f32 %rs48, %f1842;}

	// end inline asm
	add.s64 	%rd201, %rd200, %rd154;
	st.global.u16 	[%rd201], %rs48;
	ld.shared.f32 	%f1843, [%r955+6144];
	// begin inline asm
	{  cvt.rn.f16.f32 %rs49, %f1843;}

	// end inline asm
	add.s64 	%rd202, %rd201, %rd154;
	st.global.u16 	[%rd202], %rs49;
	ld.shared.f32 	%f1844, [%r955+6208];
	// begin inline asm
	{  cvt.rn.f16.f32 %rs50, %f1844;}

	// end inline asm
	add.s64 	%rd203, %rd202, %rd154;
	st.global.u16 	[%rd203], %rs50;
	ld.shared.f32 	%f1845, [%r955+6272];
	// begin inline asm
	{  cvt.rn.f16.f32 %rs51, %f1845;}

	// end inline asm
	add.s64 	%rd204, %rd203, %rd154;
	st.global.u16 	[%rd204], %rs51;
	ld.shared.f32 	%f1846, [%r955+6336];
	// begin inline asm
	{  cvt.rn.f16.f32 %rs52, %f1846;}

	// end inline asm
	add.s64 	%rd205, %rd204, %rd154;
	st.global.u16 	[%rd205], %rs52;
	ld.shared.f32 	%f1847, [%r955+6400];
	// begin inline asm
	{  cvt.rn.f16.f32 %rs53, %f1847;}

	// end inline asm
	add.s64 	%rd206, %rd205, %rd154;
	st.global.u16 	[%rd206], %rs53;
	ld.shared.f32 	%f1848, [%r955+6464];
	// begin inline asm
	{  cvt.rn.f16.f32 %rs54, %f1848;}

	// end inline asm
	add.s64 	%rd207, %rd206, %rd154;
	st.global.u16 	[%rd207], %rs54;
	ld.shared.f32 	%f1849, [%r955+6528];
	// begin inline asm
	{  cvt.rn.f16.f32 %rs55, %f1849;}

	// end inline asm
	add.s64 	%rd208, %rd207, %rd154;
	st.global.u16 	[%rd208], %rs55;
	ld.shared.f32 	%f1850, [%r955+6592];
	// begin inline asm
	{  cvt.rn.f16.f32 %rs56, %f1850;}

	// end inline asm
	add.s64 	%rd209, %rd208, %rd154;
	st.global.u16 	[%rd209], %rs56;
	ld.shared.f32 	%f1851, [%r955+6656];
	// begin inline asm
	{  cvt.rn.f16.f32 %rs57, %f1851;}

	// end inline asm
	add.s64 	%rd210, %rd209, %rd154;
	st.global.u16 	[%rd210], %rs57;
	ld.shared.f32 	%f1852, [%r955+6720];
	// begin inline asm
	{  cvt.rn.f16.f32 %rs58, %f1852;}

	// end inline asm
	add.s64 	%rd211, %rd210, %rd154;
	st.global.u16 	[%rd211], %rs58;
	ld.shared.f32 	%f1853, [%r955+6784];
	// begin inline asm
	{  cvt.rn.f16.f32 %rs59, %f1853;}

	// end inline asm
	add.s64 	%rd212, %rd211, %rd154;
	st.global.u16 	[%rd212], %rs59;
	ld.shared.f32 	%f1854, [%r955+6848];
	// begin inline asm
	{  cvt.rn.f16.f32 %rs60, %f1854;}

	// end inline asm
	add.s64 	%rd213, %rd212, %rd154;
	st.global.u16 	[%rd213], %rs60;
	ld.shared.f32 	%f1855, [%r955+6912];
	// begin inline asm
	{  cvt.rn.f16.f32 %rs61, %f1855;}

	// end inline asm
	add.s64 	%rd214, %rd213, %rd154;
	st.global.u16 	[%rd214], %rs61;
	ld.shared.f32 	%f1856, [%r955+6976];
	// begin inline asm
	{  cvt.rn.f16.f32 %rs62, %f1856;}

	// end inline asm
	add.s64 	%rd215, %rd214, %rd154;
	st.global.u16 	[%rd215], %rs62;
	ld.shared.f32 	%f1857, [%r955+7040];
	// begin inline asm
	{  cvt.rn.f16.f32 %rs63, %f1857;}

	// end inline asm
	add.s64 	%rd216, %rd215, %rd154;
	st.global.u16 	[%rd216], %rs63;
	ld.shared.f32 	%f1858, [%r955+7104];
	// begin inline asm
	{  cvt.rn.f16.f32 %rs64, %f1858;}

	// end inline asm
	add.s64 	%rd217, %rd216, %rd154;
	st.global.u16 	[%rd217], %rs64;
	ld.shared.f32 	%f1859, [%r955+8192];
	// begin inline asm
	{  cvt.rn.f16.f32 %rs65, %f1859;}

	// end inline asm
	add.s64 	%rd218, %rd217, %rd154;
	st.global.u16 	[%rd218], %rs65;
	ld.shared.f32 	%f1860, [%r955+8256];
	// begin inline asm
	{  cvt.rn.f16.f32 %rs66, %f1860;}

	// end inline asm
	add.s64 	%rd219, %rd218, %rd154;
	st.global.u16 	[%rd219], %rs66;
	ld.shared.f32 	%f1861, [%r955+8320];
	// begin inline asm
	{  cvt.rn.f16.f32 %rs67, %f1861;}

	// end inline asm
	add.s64 	%rd220, %rd219, %rd154;
	st.global.u16 	[%rd220], %rs67;
	ld.shared.f32 	%f1862, [%r955+8384];
	// begin inline asm
	{  cvt.rn.f16.f32 %rs68, %f1862;}

	// end inline asm
	add.s64 	%rd221, %rd220, %rd154;
	st.global.u16 	[%rd221], %rs68;
	ld.shared.f32 	%f1863, [%r955+8448];
	// begin inline asm
	{  cvt.rn.f16.f32 %rs69, %f1863;}

	// end inline asm
	add.s64 	%rd222, %rd221, %rd154;
	st.global.u16 	[%rd222], %rs69;
	ld.shared.f32 	%f1864, [%r955+8512];
	// begin inline asm
	{  cvt.rn.f16.f32 %rs70, %f1864;}

	// end inline asm
	add.s64 	%rd223, %rd222, %rd154;
	st.global.u16 	[%rd223], %rs70;
	ld.shared.f32 	%f1865, [%r955+8576];
	// begin inline asm
	{  cvt.rn.f16.f32 %rs71, %f1865;}

	// end inline asm
	add.s64 	%rd224, %rd223, %rd154;
	st.global.u16 	[%rd224], %rs71;
	ld.shared.f32 	%f1866, [%r955+8640];
	// begin inline asm
	{  cvt.rn.f16.f32 %rs72, %f1866;}

	// end inline asm
	add.s64 	%rd225, %rd224, %rd154;
	st.global.u16 	[%rd225], %rs72;
	ld.shared.f32 	%f1867, [%r955+8704];
	// begin inline asm
	{  cvt.rn.f16.f32 %rs73, %f1867;}

	// end inline asm
	add.s64 	%rd226, %rd225, %rd154;
	st.global.u16 	[%rd226], %rs73;
	ld.shared.f32 	%f1868, [%r955+8768];
	// begin inline asm
	{  cvt.rn.f16.f32 %rs74, %f1868;}

	// end inline asm
	add.s64 	%rd227, %rd226, %rd154;
	st.global.u16 	[%rd227], %rs74;
	ld.shared.f32 	%f1869, [%r955+8832];
	// begin inline asm
	{  cvt.rn.f16.f32 %rs75, %f1869;}

	// end inline asm
	add.s64 	%rd228, %rd227, %rd154;
	st.global.u16 	[%rd228], %rs75;
	ld.shared.f32 	%f1870, [%r955+8896];
	// begin inline asm
	{  cvt.rn.f16.f32 %rs76, %f1870;}

	// end inline asm
	add.s64 	%rd229, %rd228, %rd154;
	st.global.u16 	[%rd229], %rs76;
	ld.shared.f32 	%f1871, [%r955+8960];
	// begin inline asm
	{  cvt.rn.f16.f32 %rs77, %f1871;}

	// end inline asm
	add.s64 	%rd230, %rd229, %rd154;
	st.global.u16 	[%rd230], %rs77;
	ld.shared.f32 	%f1872, [%r955+9024];
	// begin inline asm
	{  cvt.rn.f16.f32 %rs78, %f1872;}

	// end inline asm
	add.s64 	%rd231, %rd230, %rd154;
	st.global.u16 	[%rd231], %rs78;
	ld.shared.f32 	%f1873, [%r955+9088];
	// begin inline asm
	{  cvt.rn.f16.f32 %rs79, %f1873;}

	// end inline asm
	add.s64 	%rd232, %rd231, %rd154;
	st.global.u16 	[%rd232], %rs79;
	ld.shared.f32 	%f1874, [%r955+9152];
	// begin inline asm
	{  cvt.rn.f16.f32 %rs80, %f1874;}

	// end inline asm
	add.s64 	%rd233, %rd232, %rd154;
	st.global.u16 	[%rd233], %rs80;
	ld.shared.f32 	%f1875, [%r955+10240];
	// begin inline asm
	{  cvt.rn.f16.f32 %rs81, %f1875;}

	// end inline asm
	add.s64 	%rd234, %rd233, %rd154;
	st.global.u16 	[%rd234], %rs81;
	ld.shared.f32 	%f1876, [%r955+10304];
	// begin inline asm
	{  cvt.rn.f16.f32 %rs82, %f1876;}

	// end inline asm
	add.s64 	%rd235, %rd234, %rd154;
	st.global.u16 	[%rd235], %rs82;
	ld.shared.f32 	%f1877, [%r955+10368];
	// begin inline asm
	{  cvt.rn.f16.f32 %rs83, %f1877;}

	// end inline asm
	add.s64 	%rd236, %rd235, %rd154;
	st.global.u16 	[%rd236], %rs83;
	ld.shared.f32 	%f1878, [%r955+10432];
	// begin inline asm
	{  cvt.rn.f16.f32 %rs84, %f1878;}

	// end inline asm
	add.s64 	%rd237, %rd236, %rd154;
	st.global.u16 	[%rd237], %rs84;
	ld.shared.f32 	%f1879, [%r955+10496];
	// begin inline asm
	{  cvt.rn.f16.f32 %rs85, %f1879;}

	// end inline asm
	add.s64 	%rd238, %rd237, %rd154;
	st.global.u16 	[%rd238], %rs85;
	ld.shared.f32 	%f1880, [%r955+10560];
	// begin inline asm
	{  cvt.rn.f16.f32 %rs86, %f1880;}

	// end inline asm
	add.s64 	%rd239, %rd238, %rd154;
	st.global.u16 	[%rd239], %rs86;
	ld.shared.f32 	%f1881, [%r955+10624];
	// begin inline asm
	{  cvt.rn.f16.f32 %rs87, %f1881;}

	// end inline asm
	add.s64 	%rd240, %rd239, %rd154;
	st.global.u16 	[%rd240], %rs87;
	ld.shared.f32 	%f1882, [%r955+10688];
	// begin inline asm
	{  cvt.rn.f16.f32 %rs88, %f1882;}

	// end inline asm
	add.s64 	%rd241, %rd240, %rd154;
	st.global.u16 	[%rd241], %rs88;
	ld.shared.f32 	%f1883, [%r955+10752];
	// begin inline asm
	{  cvt.rn.f16.f32 %rs89, %f1883;}

	// end inline asm
	add.s64 	%rd242, %rd241, %rd154;
	st.global.u16 	[%rd242], %rs89;
	ld.shared.f32 	%f1884, [%r955+10816];
	// begin inline asm
	{  cvt.rn.f16.f32 %rs90, %f1884;}

	// end inline asm
	add.s64 	%rd243, %rd242, %rd154;
	st.global.u16 	[%rd243], %rs90;
	ld.shared.f32 	%f1885, [%r955+10880];
	// begin inline asm
	{  cvt.rn.f16.f32 %rs91, %f1885;}

	// end inline asm
	add.s64 	%rd244, %rd243, %rd154;
	st.global.u16 	[%rd244], %rs91;
	ld.shared.f32 	%f1886, [%r955+10944];
	// begin inline asm
	{  cvt.rn.f16.f32 %rs92, %f1886;}

	// end inline asm
	add.s64 	%rd245, %rd244, %rd154;
	st.global.u16 	[%rd245], %rs92;
	ld.shared.f32 	%f1887, [%r955+11008];
	// begin inline asm
	{  cvt.rn.f16.f32 %rs93, %f1887;}

	// end inline asm
	add.s64 	%rd246, %rd245, %rd154;
	st.global.u16 	[%rd246], %rs93;
	ld.shared.f32 	%f1888, [%r955+11072];
	// begin inline asm
	{  cvt.rn.f16.f32 %rs94, %f1888;}

	// end inline asm
	add.s64 	%rd247, %rd246, %rd154;
	st.global.u16 	[%rd247], %rs94;
	ld.shared.f32 	%f1889, [%r955+11136];
	// begin inline asm
	{  cvt.rn.f16.f32 %rs95, %f1889;}

	// end inline asm
	add.s64 	%rd248, %rd247, %rd154;
	st.global.u16 	[%rd248], %rs95;
	ld.shared.f32 	%f1890, [%r955+11200];
	// begin inline asm
	{  cvt.rn.f16.f32 %rs96, %f1890;}

	// end inline asm
	add.s64 	%rd249, %rd248, %rd154;
	st.global.u16 	[%rd249], %rs96;
	ld.shared.f32 	%f1891, [%r955+12288];
	// begin inline asm
	{  cvt.rn.f16.f32 %rs97, %f1891;}

	// end inline asm
	add.s64 	%rd250, %rd249, %rd154;
	st.global.u16 	[%rd250], %rs97;
	ld.shared.f32 	%f1892, [%r955+12352];
	// begin inline asm
	{  cvt.rn.f16.f32 %rs98, %f1892;}

	// end inline asm
	add.s64 	%rd251, %rd250, %rd154;
	st.global.u16 	[%rd251], %rs98;
	ld.shared.f32 	%f1893, [%r955+12416];
	// begin inline asm
	{  cvt.rn.f16.f32 %rs99, %f1893;}

	// end inline asm
	add.s64 	%rd252, %rd251, %rd154;
	st.global.u16 	[%rd252], %rs99;
	ld.shared.f32 	%f1894, [%r955+12480];
	// begin inline asm
	{  cvt.rn.f16.f32 %rs100, %f1894;}

	// end inline asm
	add.s64 	%rd253, %rd252, %rd154;
	st.global.u16 	[%rd253], %rs100;
	ld.shared.f32 	%f1895, [%r955+12544];
	// begin inline asm
	{  cvt.rn.f16.f32 %rs101, %f1895;}

	// end inline asm
	add.s64 	%rd254, %rd253, %rd154;
	st.global.u16 	[%rd254], %rs101;
	ld.shared.f32 	%f1896, [%r955+12608];
	// begin inline asm
	{  cvt.rn.f16.f32 %rs102, %f1896;}

	// end inline asm
	add.s64 	%rd255, %rd254, %rd154;
	st.global.u16 	[%rd255], %rs102;
	ld.shared.f32 	%f1897, [%r955+12672];
	// begin inline asm
	{  cvt.rn.f16.f32 %rs103, %f1897;}

	// end inline asm
	add.s64 	%rd256, %rd255, %rd154;
	st.global.u16 	[%rd256], %rs103;
	ld.shared.f32 	%f1898, [%r955+12736];
	// begin inline asm
	{  cvt.rn.f16.f32 %rs104, %f1898;}

	// end inline asm
	add.s64 	%rd257, %rd256, %rd154;
	st.global.u16 	[%rd257], %rs104;
	ld.shared.f32 	%f1899, [%r955+12800];
	// begin inline asm
	{  cvt.rn.f16.f32 %rs105, %f1899;}

	// end inline asm
	add.s64 	%rd258, %rd257, %rd154;
	st.global.u16 	[%rd258], %rs105;
	ld.shared.f32 	%f1900, [%r955+12864];
	// begin inline asm
	{  cvt.rn.f16.f32 %rs106, %f1900;}

	// end inline asm
	add.s64 	%rd259, %rd258, %rd154;
	st.global.u16 	[%rd259], %rs106;
	ld.shared.f32 	%f1901, [%r955+12928];
	// begin inline asm
	{  cvt.rn.f16.f32 %rs107, %f1901;}

	// end inline asm
	add.s64 	%rd260, %rd259, %rd154;
	st.global.u16 	[%rd260], %rs107;
	ld.shared.f32 	%f1902, [%r955+12992];
	// begin inline asm
	{  cvt.rn.f16.f32 %rs108, %f1902;}

	// end inline asm
	add.s64 	%rd261, %rd260, %rd154;
	st.global.u16 	[%rd261], %rs108;
	ld.shared.f32 	%f1903, [%r955+13056];
	// begin inline asm
	{  cvt.rn.f16.f32 %rs109, %f1903;}

	// end inline asm
	add.s64 	%rd262, %rd261, %rd154;
	st.global.u16 	[%rd262], %rs109;
	ld.shared.f32 	%f1904, [%r955+13120];
	// begin inline asm
	{  cvt.rn.f16.f32 %rs110, %f1904;}

	// end inline asm
	add.s64 	%rd263, %rd262, %rd154;
	st.global.u16 	[%rd263], %rs110;
	ld.shared.f32 	%f1905, [%r955+13184];
	// begin inline asm
	{  cvt.rn.f16.f32 %rs111, %f1905;}

	// end inline asm
	add.s64 	%rd264, %rd263, %rd154;
	st.global.u16 	[%rd264], %rs111;
	ld.shared.f32 	%f1906, [%r955+13248];
	// begin inline asm
	{  cvt.rn.f16.f32 %rs112, %f1906;}

	// end inline asm
	add.s64 	%rd265, %rd264, %rd154;
	st.global.u16 	[%rd265], %rs112;
	ld.shared.f32 	%f1907, [%r955+14336];
	// begin inline asm
	{  cvt.rn.f16.f32 %rs113, %f1907;}

	// end inline asm
	add.s64 	%rd266, %rd265, %rd154;
	st.global.u16 	[%rd266], %rs113;
	ld.shared.f32 	%f1908, [%r955+14400];
	// begin inline asm
	{  cvt.rn.f16.f32 %rs114, %f1908;}

	// end inline asm
	add.s64 	%rd267, %rd266, %rd154;
	st.global.u16 	[%rd267], %rs114;
	ld.shared.f32 	%f1909, [%r955+14464];
	// begin inline asm
	{  cvt.rn.f16.f32 %rs115, %f1909;}

	// end inline asm
	add.s64 	%rd268, %rd267, %rd154;
	st.global.u16 	[%rd268], %rs115;
	ld.shared.f32 	%f1910, [%r955+14528];
	// begin inline asm
	{  cvt.rn.f16.f32 %rs116, %f1910;}

	// end inline asm
	add.s64 	%rd269, %rd268, %rd154;
	st.global.u16 	[%rd269], %rs116;
	ld.shared.f32 	%f1911, [%r955+14592];
	// begin inline asm
	{  cvt.rn.f16.f32 %rs117, %f1911;}

	// end inline asm
	add.s64 	%rd270, %rd269, %rd154;
	st.global.u16 	[%rd270], %rs117;
	ld.shared.f32 	%f1912, [%r955+14656];
	// begin inline asm
	{  cvt.rn.f16.f32 %rs118, %f1912;}

	// end inline asm
	add.s64 	%rd271, %rd270, %rd154;
	st.global.u16 	[%rd271], %rs118;
	ld.shared.f32 	%f1913, [%r955+14720];
	// begin inline asm
	{  cvt.rn.f16.f32 %rs119, %f1913;}

	// end inline asm
	add.s64 	%rd272, %rd271, %rd154;
	st.global.u16 	[%rd272], %rs119;
	ld.shared.f32 	%f1914, [%r955+14784];
	// begin inline asm
	{  cvt.rn.f16.f32 %rs120, %f1914;}

	// end inline asm
	add.s64 	%rd273, %rd272, %rd154;
	st.global.u16 	[%rd273], %rs120;
	ld.shared.f32 	%f1915, [%r955+14848];
	// begin inline asm
	{  cvt.rn.f16.f32 %rs121, %f1915;}

	// end inline asm
	add.s64 	%rd274, %rd273, %rd154;
	st.global.u16 	[%rd274], %rs121;
	ld.shared.f32 	%f1916, [%r955+14912];
	// begin inline asm
	{  cvt.rn.f16.f32 %rs122, %f1916;}

	// end inline asm
	add.s64 	%rd275, %rd274, %rd154;
	st.global.u16 	[%rd275], %rs122;
	ld.shared.f32 	%f1917, [%r955+14976];
	// begin inline asm
	{  cvt.rn.f16.f32 %rs123, %f1917;}

	// end inline asm
	add.s64 	%rd276, %rd275, %rd154;
	st.global.u16 	[%rd276], %rs123;
	ld.shared.f32 	%f1918, [%r955+15040];
	// begin inline asm
	{  cvt.rn.f16.f32 %rs124, %f1918;}

	// end inline asm
	add.s64 	%rd277, %rd276, %rd154;
	st.global.u16 	[%rd277], %rs124;
	ld.shared.f32 	%f1919, [%r955+15104];
	// begin inline asm
	{  cvt.rn.f16.f32 %rs125, %f1919;}

	// end inline asm
	add.s64 	%rd278, %rd277, %rd154;
	st.global.u16 	[%rd278], %rs125;
	ld.shared.f32 	%f1920, [%r955+15168];
	// begin inline asm
	{  cvt.rn.f16.f32 %rs126, %f1920;}

	// end inline asm
	add.s64 	%rd279, %rd278, %rd154;
	st.global.u16 	[%rd279], %rs126;
	ld.shared.f32 	%f1921, [%r955+15232];
	// begin inline asm
	{  cvt.rn.f16.f32 %rs127, %f1921;}

	// end inline asm
	add.s64 	%rd280, %rd279, %rd154;
	st.global.u16 	[%rd280], %rs127;
	ld.shared.f32 	%f1922, [%r955+15296];
	// begin inline asm
	{  cvt.rn.f16.f32 %rs128, %f1922;}

	// end inline asm
	add.s64 	%rd281, %rd280, %rd154;
	st.global.u16 	[%rd281], %rs128;
	ret;

}


// ===== COMPILED SASS (sm_100) =====

	.target	sm_100

	.elftype	@"ET_EXEC"


//--------------------- .note.nv.tkinfo           --------------------------
	.section	.note.nv.tkinfo,"",@"SHT_NOTE"
	.sectionflags	@"SHF_NOTE_NV_TKINFO"
	.tkinfo
        /*0018*/ 	.word	0x00000002
        /*0030*/ 	.string	""
        /*0030*/ 	.string	"ptxas"
        /*0030*/ 	.string	"Cuda compilation tools, release 13.0, V13.0.88"
        /*0030*/ 	.string	"Build cuda_13.0.r13.0/compiler.36424714_0"
        /*0030*/ 	.string	"-arch sm_100 -m 64 "



//--------------------- .note.nv.cuinfo           --------------------------
	.section	.note.nv.cuinfo,"",@"SHT_NOTE"
	.sectionflags	@"SHF_NOTE_NV_CUINFO"
        /*0018*/ 	.short	0x0002
        /*001a*/ 	.short	0x0064
        /*001c*/ 	.short	0x0082
	.zero		2


//--------------------- .nv.info                  --------------------------
	.section	.nv.info,"",@"SHT_CUDA_INFO"
	.align	4


	//----- nvinfo : EIATTR_REGCOUNT
	.align		4
        /*0000*/ 	.byte	0x04, 0x2f
        /*0002*/ 	.short	(.L_1 - .L_0)
	.align		4
.L_0:
        /*0004*/ 	.word	index@(_Z6matmulP6__halfS0_S0_iiiff)
        /*0008*/ 	.word	0x000000f4


	//----- nvinfo : EIATTR_FRAME_SIZE
	.align		4
.L_1:
        /*000c*/ 	.byte	0x04, 0x11
        /*000e*/ 	.short	(.L_3 - .L_2)
	.align		4
.L_2:
        /*0010*/ 	.word	index@(_Z6matmulP6__halfS0_S0_iiiff)
        /*0014*/ 	.word	0x00000000


	//----- nvinfo : EIATTR_MIN_STACK_SIZE
	.align		4
.L_3:
        /*0018*/ 	.byte	0x04, 0x12
        /*001a*/ 	.short	(.L_5 - .L_4)
	.align		4
.L_4:
        /*001c*/ 	.word	index@(_Z6matmulP6__halfS0_S0_iiiff)
        /*0020*/ 	.word	0x00000000
.L_5:


//--------------------- .nv.compat                --------------------------
	.section	.nv.compat,"",@"SHT_CUDA_COMPAT_INFO"
	.align	4
        /*0000*/ 	.byte	0x02, 0x09, 0x00, 0x00, 0x02, 0x02, 0x01, 0x00, 0x02, 0x05, 0x05, 0x00, 0x03, 0x07, 0x01, 0x01
        /*0010*/ 	.byte	0x02, 0x03, 0x00, 0x00, 0x02, 0x06, 0x01, 0x00, 0x04, 0x0b, 0x08, 0x00, 0x09, 0x00, 0x00, 0x00
        /*0020*/ 	.byte	0x00, 0x00, 0x00, 0x00


//--------------------- .nv.info._Z6matmulP6__halfS0_S0_iiiff --------------------------
	.section	.nv.info._Z6matmulP6__halfS0_S0_iiiff,"",@"SHT_CUDA_INFO"
	.sectionflags	@""
	.align	4


	//----- nvinfo : EIATTR_CUDA_API_VERSION
	.align		4
        /*0000*/ 	.byte	0x04, 0x37
        /*0002*/ 	.short	(.L_7 - .L_6)
.L_6:
        /*0004*/ 	.word	0x00000082


	//----- nvinfo : EIATTR_KPARAM_INFO
	.align		4
.L_7:
        /*0008*/ 	.byte	0x04, 0x17
        /*000a*/ 	.short	(.L_9 - .L_8)
.L_8:
        /*000c*/ 	.word	0x00000000
        /*0010*/ 	.short	0x0007
        /*0012*/ 	.short	0x0028
        /*0014*/ 	.byte	0x00, 0xf0, 0x11, 0x00


	//----- nvinfo : EIATTR_KPARAM_INFO
	.align		4
.L_9:
        /*0018*/ 	.byte	0x04, 0x17
        /*001a*/ 	.short	(.L_11 - .L_10)
.L_10:
        /*001c*/ 	.word	0x00000000
        /*0020*/ 	.short	0x0006
        /*0022*/ 	.short	0x0024
        /*0024*/ 	.byte	0x00, 0xf0, 0x11, 0x00


	//----- nvinfo : EIATTR_KPARAM_INFO
	.align		4
.L_11:
        /*0028*/ 	.byte	0x04, 0x17
        /*002a*/ 	.short	(.L_13 - .L_12)
.L_12:
        /*002c*/ 	.word	0x00000000
        /*0030*/ 	.short	0x0005
        /*0032*/ 	.short	0x0020
        /*0034*/ 	.byte	0x00, 0xf0, 0x11, 0x00


	//----- nvinfo : EIATTR_KPARAM_INFO
	.align		4
.L_13:
        /*0038*/ 	.byte	0x04, 0x17
        /*003a*/ 	.short	(.L_15 - .L_14)
.L_14:
        /*003c*/ 	.word	0x00000000
        /*0040*/ 	.short	0x0004
        /*0042*/ 	.short	0x001c
        /*0044*/ 	.byte	0x00, 0xf0, 0x11, 0x00


	//----- nvinfo : EIATTR_KPARAM_INFO
	.align		4
.L_15:
        /*0048*/ 	.byte	0x04, 0x17
        /*004a*/ 	.short	(.L_17 - .L_16)
.L_16:
        /*004c*/ 	.word	0x00000000
        /*0050*/ 	.short	0x0003
        /*0052*/ 	.short	0x0018
        /*0054*/ 	.byte	0x00, 0xf0, 0x11, 0x00


	//----- nvinfo : EIATTR_KPARAM_INFO
	.align		4
.L_17:
        /*0058*/ 	.byte	0x04, 0x17
        /*005a*/ 	.short	(.L_19 - .L_18)
.L_18:
        /*005c*/ 	.word	0x00000000
        /*0060*/ 	.short	0x0002
        /*0062*/ 	.short	0x0010
        /*0064*/ 	.byte	0x00, 0xf5, 0x21, 0x00


	//----- nvinfo : EIATTR_KPARAM_INFO
	.align		4
.L_19:
        /*0068*/ 	.byte	0x04, 0x17
        /*006a*/ 	.short	(.L_21 - .L_20)
.L_20:
        /*006c*/ 	.word	0x00000000
        /*0070*/ 	.short	0x0001
        /*0072*/ 	.short	0x0008
        /*0074*/ 	.byte	0x00, 0xf5, 0x21, 0x00


	//----- nvinfo : EIATTR_KPARAM_INFO
	.align		4
.L_21:
        /*0078*/ 	.byte	0x04, 0x17
        /*007a*/ 	.short	(.L_23 - .L_22)
.L_22:
        /*007c*/ 	.word	0x00000000
        /*0080*/ 	.short	0x0000
        /*0082*/ 	.short	0x0000
        /*0084*/ 	.byte	0x00, 0xf5, 0x21, 0x00


	//----- nvinfo : EIATTR_SPARSE_MMA_MASK
	.align		4
.L_23:
        /*0088*/ 	.byte	0x03, 0x50
        /*008a*/ 	.short	0x0000


	//----- nvinfo : EIATTR_WMMA_USED
	.align		4
        /*008c*/ 	.byte	0x01, 0x2b
	.zero		2


	//----- nvinfo : EIATTR_MAXREG_COUNT
	.align		4
        /*0090*/ 	.byte	0x03, 0x1b
        /*0092*/ 	.short	0x00ff


	//----- nvinfo : EIATTR_NUM_BARRIERS
	.align		4
        /*0094*/ 	.byte	0x02, 0x4c
        /*0096*/ 	.byte	0x01
	.zero		1


	//----- nvinfo : EIATTR_MERCURY_ISA_VERSION
	.align		4
        /*0098*/ 	.byte	0x03, 0x5f
        /*009a*/ 	.short	0x0101


	//----- nvinfo : EIATTR_VRC_CTA_INIT_COUNT
	.align		4
        /*009c*/ 	.byte	0x02, 0x4a
	.zero		1
	.zero		1


	//----- nvinfo : EIATTR_EXIT_INSTR_OFFSETS
	.align		4
        /*00a0*/ 	.byte	0x04, 0x1c
        /*00a2*/ 	.short	(.L_25 - .L_24)


	//   ....[0]....
.L_24:
        /*00a4*/ 	.word	0x00007140


	//----- nvinfo : EIATTR_CBANK_PARAM_SIZE
	.align		4
.L_25:
        /*00a8*/ 	.byte	0x03, 0x19
        /*00aa*/ 	.short	0x002c


	//----- nvinfo : EIATTR_PARAM_CBANK
	.align		4
        /*00ac*/ 	.byte	0x04, 0x0a
        /*00ae*/ 	.short	(.L_27 - .L_26)
	.align		4
.L_26:
        /*00b0*/ 	.word	index@(.nv.constant0._Z6matmulP6__halfS0_S0_iiiff)
        /*00b4*/ 	.short	0x0380
        /*00b6*/ 	.short	0x002c


	//----- nvinfo : EIATTR_SW_WAR
	.align		4
.L_27:
        /*00b8*/ 	.byte	0x04, 0x36
        /*00ba*/ 	.short	(.L_29 - .L_28)
.L_28:
        /*00bc*/ 	.word	0x00000008
.L_29:


//--------------------- .nv.callgraph             --------------------------
	.section	.nv.callgraph,"",@"SHT_CUDA_CALLGRAPH"
	.align	4
	.sectionentsize	8
	.align		4
        /*0000*/ 	.word	0x00000000
	.align		4
        /*0004*/ 	.word	0xffffffff
	.align		4
        /*0008*/ 	.word	0x00000000
	.align		4
        /*000c*/ 	.word	0xfffffffe
	.align		4
        /*0010*/ 	.word	0x00000000
	.align		4
        /*0014*/ 	.word	0xfffffffd
	.align		4
        /*0018*/ 	.word	0x00000000
	.align		4
        /*001c*/ 	.word	0xfffffffc


//--------------------- .text._Z6matmulP6__halfS0_S0_iiiff --------------------------
	.section	.text._Z6matmulP6__halfS0_S0_iiiff,"ax",@progbits
	.align	128
        .global         _Z6matmulP6__halfS0_S0_iiiff
        .type           _Z6matmulP6__halfS0_S0_iiiff,@function
        .size           _Z6matmulP6__halfS0_S0_iiiff,(.L_x_6 - _Z6matmulP6__halfS0_S0_iiiff)
        .other          _Z6matmulP6__halfS0_S0_iiiff,@"STO_CUDA_ENTRY STV_DEFAULT"
_Z6matmulP6__halfS0_S0_iiiff:
.text._Z6matmulP6__halfS0_S0_iiiff:
[----:B------:R-:W-:Y:S01]  /*0000*/  LDC R1, c[0x0][0x37c] ;  /* 0x0000df00ff017b82 */ /* 0x000fe20000000800 */
[----:B------:R-:W1:Y:S07]  /*0010*/  S2R R180, SR_TID.X ;  /* 0x0000000000b47919 */ /* 0x000e6e0000002100 */
[----:B------:R-:W2:Y:S01]  /*0020*/  S2UR UR6, SR_CTAID.Y ;  /* 0x00000000000679c3 */ /* 0x000ea20000002600 */
[----:B------:R-:W3:Y:S01]  /*0030*/  LDCU UR5, c[0x0][0x3a0] ;  /* 0x00007400ff0577ac */ /* 0x000ee20008000800 */
[----:B------:R-:W-:Y:S01]  /*0040*/  MOV R221, 0x400 ;  /* 0x0000040000dd7802 */ /* 0x000fe20000000f00 */
[----:B------:R-:W4:Y:S01]  /*0050*/  S2R R3, SR_TID.Y ;  /* 0x0000000000037919 */ /* 0x000f220000002200 */
[----:B------:R-:W-:Y:S01]  /*0060*/  CS2R R62, SRZ ;  /* 0x00000000003e7805 */ /* 0x000fe2000001ff00 */
[----:B------:R-:W5:Y:S01]  /*0070*/  LDCU.64 UR8, c[0x0][0x380] ;  /* 0x00007000ff0877ac */ /* 0x000f620008000a00 */
[----:B------:R-:W-:Y:S01]  /*0080*/  CS2R R60, SRZ ;  /* 0x00000000003c7805 */ /* 0x000fe2000001ff00 */
[----:B------:R-:W5:Y:S01]  /*0090*/  S2R R2, SR_TID.Z ;  /* 0x0000000000027919 */ /* 0x000f620000002300 */
[----:B------:R-:W5:Y:S01]  /*00a0*/  LDC.64 R26, c[0x0][0x388] ;  /* 0x0000e200ff1a7b82 */ /* 0x000f620000000a00 */
[----:B------:R-:W5:Y:S01]  /*00b0*/  LDCU.64 UR10, c[0x0][0x388] ;  /* 0x00007100ff0a77ac */ /* 0x000f620008000a00 */
[----:B------:R-:W-:Y:S01]  /*00c0*/  CS2R R58, SRZ ;  /* 0x00000000003a7805 */ /* 0x000fe2000001ff00 */
[----:B------:R-:W5:Y:S01]  /*00d0*/  S2R R8, SR_CgaCtaId ;  /* 0x0000000000087919 */ /* 0x000f620000008800 */
[----:B------:R-:W-:-:S02]  /*00e0*/  CS2R R56, SRZ ;  /* 0x0000000000387805 */ /* 0x000fc4000001ff00 */
[----:B------:R-:W-:Y:S02]  /*00f0*/  CS2R R54, SRZ ;  /* 0x0000000000367805 */ /* 0x000fe4000001ff00 */
[----:B------:R-:W-:Y:S01]  /*0100*/  CS2R R52, SRZ ;  /* 0x0000000000347805 */ /* 0x000fe2000001ff00 */
[----:B------:R-:W5:Y:S01]  /*0110*/  S2R R10, SR_SWINHI ;  /* 0x00000000000a7919 */ /* 0x000f620000002f00 */
[----:B------:R-:W-:Y:S02]  /*0120*/  CS2R R50, SRZ ;  /* 0x0000000000327805 */ /* 0x000fe4000001ff00 */
[----:B------:R-:W-:Y:S02]  /*0130*/  CS2R R48, SRZ ;  /* 0x0000000000307805 */ /* 0x000fe4000001ff00 */
[----:B------:R-:W-:Y:S01]  /*0140*/  CS2R R46, SRZ ;  /* 0x00000000002e7805 */ /* 0x000fe2000001ff00 */
[----:B------:R-:W5:Y:S01]  /*0150*/  S2R R0, SR_CTAID.X ;  /* 0x0000000000007919 */ /* 0x000f620000002500 */
[----:B---3--:R-:W-:Y:S01]  /*0160*/  UISETP.GE.AND UP0, UPT, UR5, 0x80, UPT ;  /* 0x000000800500788c */ /* 0x008fe2000bf06270 */
[----:B------:R-:W-:Y:S01]  /*0170*/  CS2R R44, SRZ ;  /* 0x00000000002c7805 */ /* 0x000fe2000001ff00 */
[----:B------:R-:W-:Y:S01]  /*0180*/  USHF.R.S32.HI UR4, URZ, 0x1f, UR5 ;  /* 0x0000001fff047899 */ /* 0x000fe20008011405 */
[----:B------:R-:W-:Y:S01]  /*0190*/  CS2R R66, SRZ ;  /* 0x0000000000427805 */ /* 0x000fe2000001ff00 */
[----:B--2---:R-:W-:Y:S01]  /*01a0*/  USHF.L.U32 UR6, UR6, 0x7, URZ ;  /* 0x0000000706067899 */ /* 0x004fe200080006ff */
[----:B------:R-:W-:Y:S01]  /*01b0*/  CS2R R64, SRZ ;  /* 0x0000000000407805 */ /* 0x000fe2000001ff00 */
[----:B------:R-:W-:Y:S01]  /*01c0*/  ULEA.HI UR4, UR4, UR5, URZ, 0x5 ;  /* 0x0000000504047291 */ /* 0x000fe2000f8f28ff */
[----:B------:R-:W-:-:S02]  /*01d0*/  CS2R R70, SRZ ;  /* 0x0000000000467805 */ /* 0x000fc4000001ff00 */
[----:B------:R-:W-:Y:S02]  /*01e0*/  CS2R R68, SRZ ;  /* 0x0000000000447805 */ /* 0x000fe4000001ff00 */
[----:B------:R-:W-:Y:S02]  /*01f0*/  CS2R R74, SRZ ;  /* 0x00000000004a7805 */ /* 0x000fe4000001ff00 */
[----:B------:R-:W-:Y:S01]  /*0200*/  CS2R R72, SRZ ;  /* 0x0000000000487805 */ /* 0x000fe2000001ff00 */
[C---:B-1----:R-:W-:Y:S01]  /*0210*/  IMAD.SHL.U32 R4, R180.reuse, 0x2, RZ ;  /* 0x00000002b4047824 */ /* 0x042fe200078e00ff */
[----:B------:R-:W-:Y:S01]  /*0220*/  CS2R R78, SRZ ;  /* 0x00000000004e7805 */ /* 0x000fe2000001ff00 */
[----:B------:R-:W-:Y:S01]  /*0230*/  IMAD.SHL.U32 R6, R180, 0x20, RZ ;  /* 0x00000020b4067824 */ /* 0x000fe200078e00ff */
[----:B------:R-:W-:Y:S01]  /*0240*/  CS2R R76, SRZ ;  /* 0x00000000004c7805 */ /* 0x000fe2000001ff00 */
[----:B----4-:R-:W-:Y:S01]  /*0250*/  IMAD R181, R3, 0x20, R180 ;  /* 0x0000002003b57824 */ /* 0x010fe200078e02b4 */
[----:B------:R-:W-:-:S02]  /*0260*/  LOP3.LUT R5, R4, 0x8, RZ, 0xc0, !PT ;  /* 0x0000000804057812 */ /* 0x000fc400078ec0ff */
[----:B------:R-:W-:Y:S02]  /*0270*/  CS2R R82, SRZ ;  /* 0x0000000000527805 */ /* 0x000fe4000001ff00 */
[----:B------:R-:W-:Y:S01]  /*0280*/  LOP3.LUT R4, R4, 0x7f8, RZ, 0xc0, !PT ;  /* 0x000007f804047812 */ /* 0x000fe200078ec0ff */
[----:B-----5:R-:W-:Y:S01]  /*0290*/  IMAD R181, R2, 0x40, R181 ;  /* 0x0000004002b57824 */ /* 0x020fe200078e02b5 */
[----:B------:R-:W-:Y:S02]  /*02a0*/  LOP3.LUT R7, R5, 0x7f00, R6, 0xf8, !PT ;  /* 0x00007f0005077812 */ /* 0x000fe400078ef806 */
[----:B------:R-:W-:Y:S02]  /*02b0*/  CS2R R80, SRZ ;  /* 0x0000000000507805 */ /* 0x000fe4000001ff00 */
[----:B------:R-:W-:Y:S01]  /*02c0*/  CS2R R86, SRZ ;  /* 0x0000000000567805 */ /* 0x000fe2000001ff00 */
[----:B------:R-:W-:Y:S01]  /*02d0*/  IMAD.SHL.U32 R6, R181, 0x4, RZ ;  /* 0x00000004b5067824 */ /* 0x000fe200078e00ff */
[----:B------:R-:W-:-:S02]  /*02e0*/  SHF.R.U32.HI R5, RZ, 0x2, R181 ;  /* 0x00000002ff057819 */ /* 0x000fc400000116b5 */
[----:B------:R-:W-:Y:S02]  /*02f0*/  CS2R R84, SRZ ;  /* 0x0000000000547805 */ /* 0x000fe4000001ff00 */
[----:B------:R-:W-:Y:S02]  /*0300*/  LEA R221, R8, R221, 0x18 ;  /* 0x000000dd08dd7211 */ /* 0x000fe400078ec0ff */
[----:B------:R-:W-:Y:S02]  /*0310*/  CS2R R90, SRZ ;  /* 0x00000000005a7805 */ /* 0x000fe4000001ff00 */
[----:B------:R-:W-:Y:S01]  /*0320*/  LOP3.LUT R6, R7, 0xf0, R6, 0xf8, !PT ;  /* 0x000000f007067812 */ /* 0x000fe200078ef806 */
[C---:B------:R-:W-:Y:S01]  /*0330*/  IMAD.SHL.U32 R7, R5.reuse, 0x20, RZ ;  /* 0x0000002005077824 */ /* 0x040fe200078e00ff */
[----:B------:R-:W-:Y:S02]  /*0340*/  MOV R8, R221 ;  /* 0x000000dd00087202 */ /* 0x000fe40000000f00 */
[----:B------:R-:W-:Y:S01]  /*0350*/  MOV R9, R10 ;  /* 0x0000000a00097202 */ /* 0x000fe20000000f00 */
[----:B------:R-:W-:Y:S01]  /*0360*/  IMAD R18, R0, 0x80, R5 ;  /* 0x0000008000127824 */ /* 0x000fe200078e0205 */
[----:B------:R-:W-:Y:S01]  /*0370*/  IADD3 R16, PT, PT, R5, UR6, RZ ;  /* 0x0000000605107c10 */ /* 0x000fe2000fffe0ff */
[C---:B------:R-:W-:Y:S01]  /*0380*/  VIADD R10, R7.reuse, 0x400 ;  /* 0x00000400070a7836 */ /* 0x040fe20000000000 */
[C---:B------:R-:W-:Y:S01]  /*0390*/  LOP3.LUT R5, R7.reuse, 0xffe00, RZ, 0xc0, !PT ;  /* 0x000ffe0007057812 */ /* 0x040fe200078ec0ff */
[C---:B------:R-:W-:Y:S01]  /*03a0*/  VIADD R14, R7.reuse, 0xc00 ;  /* 0x00000c00070e7836 */ /* 0x040fe20000000000 */
[----:B------:R-:W-:Y:S01]  /*03b0*/  CS2R R88, SRZ ;  /* 0x0000000000587805 */ /* 0x000fe2000001ff00 */
[----:B------:R-:W-:Y:S01]  /*03c0*/  VIADD R12, R7, 0x800 ;  /* 0x00000800070c7836 */ /* 0x000fe20000000000 */
[----:B------:R-:W-:Y:S01]  /*03d0*/  LOP3.LUT R11, R10, 0x7ffffe00, RZ, 0xc0, !PT ;  /* 0x7ffffe000a0b7812 */ /* 0x000fe200078ec0ff */
[----:B------:R-:W-:Y:S01]  /*03e0*/  IMAD R7, R16, UR5, RZ ;  /* 0x0000000510077c24 */ /* 0x000fe2000f8e02ff */
[----:B------:R-:W-:Y:S01]  /*03f0*/  LOP3.LUT R15, R14, 0x7ffffe00, RZ, 0xc0, !PT ;  /* 0x7ffffe000e0f7812 */ /* 0x000fe200078ec0ff */
[----:B------:R-:W-:Y:S01]  /*0400*/  IMAD R213, R18, UR5, RZ ;  /* 0x0000000512d57c24 */ /* 0x000fe2000f8e02ff */
[----:B------:R-:W-:Y:S01]  /*0410*/  LOP3.LUT R13, R12, 0x7ffffe00, RZ, 0xc0, !PT ;  /* 0x7ffffe000c0d7812 */ /* 0x000fe200078ec0ff */
[----:B------:R-:W-:Y:S01]  /*0420*/  IMAD.IADD R5, R6, 0x1, R5 ;  /* 0x0000000106057824 */ /* 0x000fe200078e0205 */
[----:B------:R-:W-:Y:S01]  /*0430*/  IADD3 R22, P0, PT, R4, R7, RZ ;  /* 0x0000000704167210 */ /* 0x000fe20007f1e0ff */
[C---:B------:R-:W-:Y:S01]  /*0440*/  IMAD.IADD R11, R6.reuse, 0x1, R11 ;  /* 0x00000001060b7824 */ /* 0x040fe200078e020b */
[C---:B------:R-:W-:Y:S01]  /*0450*/  IADD3 R17, PT, PT, R6.reuse, R13, RZ ;  /* 0x0000000d06117210 */ /* 0x040fe20007ffe0ff */
[----:B------:R-:W-:Y:S01]  /*0460*/  IMAD.IADD R19, R6, 0x1, R15 ;  /* 0x0000000106137824 */ /* 0x000fe200078e020f */
[----:B------:R-:W-:Y:S01]  /*0470*/  IADD3 R20, P1, PT, R4, R213, RZ ;  /* 0x000000d504147210 */ /* 0x000fe20007f3e0ff */
[----:B------:R-:W-:Y:S01]  /*0480*/  VIADD R6, R16, 0x20 ;  /* 0x0000002010067836 */ /* 0x000fe20000000000 */
[----:B------:R-:W-:Y:S01]  /*0490*/  LEA.HI.X.SX32 R23, R7, RZ, 0x1, P0 ;  /* 0x000000ff07177211 */ /* 0x000fe200000f0eff */
[----:B------:R-:W-:Y:S01]  /*04a0*/  IMAD.WIDE.U32 R14, R5, 0x2, R8 ;  /* 0x00000002050e7825 */ /* 0x000fe200078e0008 */
[----:B------:R-:W-:-:S02]  /*04b0*/  LEA.HI.X.SX32 R21, R213, RZ, 0x1, P1 ;  /* 0x000000ffd5157211 */ /* 0x000fc400008f0eff */
[----:B------:R-:W-:Y:S02]  /*04c0*/  CS2R R94, SRZ ;  /* 0x00000000005e7805 */ /* 0x000fe4000001ff00 */
[----:B------:R-:W-:Y:S01]  /*04d0*/  LEA R28, P0, R22, UR8, 0x1 ;  /* 0x00000008161c7c11 */ /* 0x000fe2000f8008ff */
[----:B------:R-:W-:Y:S01]  /*04e0*/  VIADD R5, R16, 0x40 ;  /* 0x0000004010057836 */ /* 0x000fe20000000000 */
[----:B------:R-:W-:Y:S01]  /*04f0*/  LEA R36, P1, R20, UR10, 0x1 ;  /* 0x0000000a14247c11 */ /* 0x000fe2000f8208ff */
[----:B------:R-:W-:Y:S01]  /*0500*/  IMAD R207, R6, UR5, RZ ;  /* 0x0000000506cf7c24 */ /* 0x000fe2000f8e02ff */
[----:B------:R-:W-:Y:S01]  /*0510*/  LEA.HI.X R29, R22, UR9, R23, 0x1, P0 ;  /* 0x00000009161d7c11 */ /* 0x000fe200080f0c17 */
[----:B------:R-:W-:Y:S01]  /*0520*/  IMAD.WIDE.U32 R12, R11, 0x2, R8 ;  /* 0x000000020b0c7825 */ /* 0x000fe200078e0008 */
[----:B------:R-:W-:Y:S02]  /*0530*/  LEA.HI.X R37, R20, UR11, R21, 0x1, P1 ;  /* 0x0000000b14257c11 */ /* 0x000fe400088f0c15 */
[----:B------:R-:W-:-:S02]  /*0540*/  CS2R R92, SRZ ;  /* 0x00000000005c7805 */ /* 0x000fc4000001ff00 */
[----:B------:R-:W-:Y:S01]  /*0550*/  IADD3 R20, P0, PT, R4, R207, RZ ;  /* 0x000000cf04147210 */ /* 0x000fe20007f1e0ff */
[--C-:B------:R-:W-:Y:S01]  /*0560*/  IMAD.WIDE.U32 R10, R17, 0x2, R8.reuse ;  /* 0x00000002110a7825 */ /* 0x100fe200078e0008 */
[----:B------:R-:W-:Y:S02]  /*0570*/  MOV R205, R14 ;  /* 0x0000000e00cd7202 */ /* 0x000fe40000000f00 */
[----:B------:R-:W-:Y:S02]  /*0580*/  CS2R R98, SRZ ;  /* 0x0000000000627805 */ /* 0x000fe4000001ff00 */
[----:B------:R-:W-:Y:S01]  /*0590*/  LEA.HI.X.SX32 R23, R207, RZ, 0x1, P0 ;  /* 0x000000ffcf177211 */ /* 0x000fe200000f0eff */
[----:B------:R-:W-:Y:S01]  /*05a0*/  VIADD R16, R16, 0x60 ;  /* 0x0000006010107836 */ /* 0x000fe20000000000 */
[C---:B------:R-:W-:Y:S01]  /*05b0*/  LEA R30, P0, R20.reuse, UR8, 0x1 ;  /* 0x00000008141e7c11 */ /* 0x040fe2000f8008ff */
[----:B------:R-:W-:Y:S01]  /*05c0*/  IMAD R5, R5, UR5, RZ ;  /* 0x0000000505057c24 */ /* 0x000fe2000f8e02ff */
[----:B------:R-:W-:Y:S01]  /*05d0*/  MOV R204, R12 ;  /* 0x0000000c00cc7202 */ /* 0x000fe20000000f00 */
[----:B------:R-:W-:Y:S01]  /*05e0*/  IMAD.WIDE.U32 R8, R19, 0x2, R8 ;  /* 0x0000000213087825 */ /* 0x000fe200078e0008 */
[----:B------:R-:W-:-:S02]  /*05f0*/  LEA.HI.X R31, R20, UR9, R23, 0x1, P0 ;  /* 0x00000009141f7c11 */ /* 0x000fc400080f0c17 */
[----:B------:R-:W-:Y:S02]  /*0600*/  CS2R R96, SRZ ;  /* 0x0000000000607805 */ /* 0x000fe4000001ff00 */
[----:B------:R-:W-:Y:S01]  /*0610*/  MOV R203, R10 ;  /* 0x0000000a00cb7202 */ /* 0x000fe20000000f00 */
[----:B------:R-:W-:Y:S01]  /*0620*/  VIADD R19, R18, 0x40 ;  /* 0x0000004012137836 */ /* 0x000fe20000000000 */
[----:B------:R-:W-:Y:S01]  /*0630*/  MOV R202, R8 ;  /* 0x0000000800ca7202 */ /* 0x000fe20000000f00 */
[----:B------:R-:W-:Y:S01]  /*0640*/  IMAD R209, R16, UR5, RZ ;  /* 0x0000000510d17c24 */ /* 0x000fe2000f8e02ff */
[----:B------:R-:W-:Y:S01]  /*0650*/  IADD3 R16, P1, PT, R4, R5, RZ ;  /* 0x0000000504107210 */ /* 0x000fe20007f3e0ff */
[C---:B------:R-:W-:Y:S01]  /*0660*/  VIADD R6, R18.reuse, 0x20 ;  /* 0x0000002012067836 */ /* 0x040fe20000000000 */
[----:B------:R-:W-:Y:S01]  /*0670*/  IADD3 R18, PT, PT, R18, 0x60, RZ ;  /* 0x0000006012127810 */ /* 0x000fe20007ffe0ff */
[----:B------:R-:W-:Y:S01]  /*0680*/  IMAD R19, R19, UR5, RZ ;  /* 0x0000000513137c24 */ /* 0x000fe2000f8e02ff */
[----:B------:R-:W-:Y:S01]  /*0690*/  LEA.HI.X.SX32 R21, R5, RZ, 0x1, P1 ;  /* 0x000000ff05157211 */ /* 0x000fe200008f0eff */
[----:B------:R-:W-:Y:S01]  /*06a0*/  IMAD R17, R6, UR5, RZ ;  /* 0x0000000506117c24 */ /* 0x000fe2000f8e02ff */
[----:B------:R-:W-:Y:S01]  /*06b0*/  LEA R32, P1, R16, UR8, 0x1 ;  /* 0x0000000810207c11 */ /* 0x000fe2000f8208ff */
[C---:B------:R-:W-:Y:S01]  /*06c0*/  IMAD.IADD R206, R4.reuse, 0x1, R7 ;  /* 0x0000000104ce7824 */ /* 0x040fe200078e0207 */
[----:B------:R-:W-:Y:S01]  /*06d0*/  IADD3 R6, P0, PT, R4, R19, RZ ;  /* 0x0000001304067210 */ /* 0x000fe20007f1e0ff */
[----:B------:R-:W-:Y:S01]  /*06e0*/  IMAD R7, R18, UR5, RZ ;  /* 0x0000000512077c24 */ /* 0x000fe2000f8e02ff */
[C---:B------:R-:W-:Y:S01]  /*06f0*/  IADD3 R20, P2, PT, R4.reuse, R209, RZ ;  /* 0x000000d104147210 */ /* 0x040fe20007f5e0ff */
[----:B------:R-:W-:Y:S01]  /*0700*/  IMAD.IADD R213, R4, 0x1, R213 ;  /* 0x0000000104d57824 */ /* 0x000fe200078e02d5 */
[----:B------:R-:W-:Y:S01]  /*0710*/  LEA.HI.X R33, R16, UR9, R21, 0x1, P1 ;  /* 0x0000000910217c11 */ /* 0x000fe200088f0c15 */
[C---:B------:R-:W-:Y:S01]  /*0720*/  IMAD.IADD R207, R4.reuse, 0x1, R207 ;  /* 0x0000000104cf7824 */ /* 0x040fe200078e02cf */
[----:B------:R-:W-:Y:S01]  /*0730*/  LEA.HI.X.SX32 R21, R19, RZ, 0x1, P0 ;  /* 0x000000ff13157211 */ /* 0x000fe200000f0eff */
[----:B------:R-:W-:Y:S01]  /*0740*/  IMAD.IADD R208, R4, 0x1, R5 ;  /* 0x0000000104d07824 */ /* 0x000fe200078e0205 */
[----:B------:R-:W-:Y:S01]  /*0750*/  LEA R40, P0, R6, UR10, 0x1 ;  /* 0x0000000a06287c11 */ /* 0x000fe2000f8008ff */
[C---:B------:R-:W-:Y:S01]  /*0760*/  IMAD.IADD R212, R4.reuse, 0x1, R17 ;  /* 0x0000000104d47824 */ /* 0x040fe200078e0211 */
[----:B------:R-:W-:Y:S01]  /*0770*/  LEA.HI.X.SX32 R25, R209, RZ, 0x1, P2 ;  /* 0x000000ffd1197211 */ /* 0x000fe200010f0eff */
[----:B------:R-:W-:Y:S01]  /*0780*/  IMAD.IADD R209, R4, 0x1, R209 ;  /* 0x0000000104d17824 */ /* 0x000fe200078e02d1 */
[----:B------:R-:W-:Y:S01]  /*0790*/  LEA R34, P1, R20, UR8, 0x1 ;  /* 0x0000000814227c11 */ /* 0x000fe2000f8208ff */
[C---:B------:R-:W-:Y:S01]  /*07a0*/  IMAD.IADD R210, R4.reuse, 0x1, R7 ;  /* 0x0000000104d27824 */ /* 0x040fe200078e0207 */
[----:B------:R-:W-:-:S02]  /*07b0*/  IADD3 R16, P3, PT, R4, R17, RZ ;  /* 0x0000001104107210 */ /* 0x000fc40007f7e0ff */
[----:B------:R-:W-:Y:S02]  /*07c0*/  CS2R R102, SRZ ;  /* 0x0000000000667805 */ /* 0x000fe4000001ff00 */
[----:B------:R-:W-:Y:S02]  /*07d0*/  LEA.HI.X R41, R6, UR11, R21, 0x1, P0 ;  /* 0x0000000b06297c11 */ /* 0x000fe400080f0c15 */
[----:B------:R-:W-:Y:S02]  /*07e0*/  CS2R R100, SRZ ;  /* 0x0000000000647805 */ /* 0x000fe4000001ff00 */
[----:B------:R-:W-:Y:S02]  /*07f0*/  IADD3 R6, P0, PT, R4, R7, RZ ;  /* 0x0000000704067210 */ /* 0x000fe40007f1e0ff */
[----:B------:R-:W-:Y:S02]  /*0800*/  CS2R R106, SRZ ;  /* 0x00000000006a7805 */ /* 0x000fe4000001ff00 */
[----:B------:R-:W-:-:S02]  /*0810*/  LEA.HI.X R35, R20, UR9, R25, 0x1, P1 ;  /* 0x0000000914237c11 */ /* 0x000fc400088f0c19 */
[----:B------:R-:W-:Y:S02]  /*0820*/  CS2R R104, SRZ ;  /* 0x0000000000687805 */ /* 0x000fe4000001ff00 */
[----:B------:R-:W-:Y:S01]  /*0830*/  IADD3 R211, PT, PT, R4, R19, RZ ;  /* 0x0000001304d37210 */ /* 0x000fe20007ffe0ff */
[----:B------:R-:W1:Y:S01]  /*0840*/  LDC.64 R20, c[0x0][0x380] ;  /* 0x0000e000ff147b82 */ /* 0x000e620000000a00 */
[----:B------:R-:W-:Y:S02]  /*0850*/  IADD3 R4, P1, PT, R14, 0x6000, RZ ;  /* 0x000060000e047810 */ /* 0x000fe40007f3e0ff */
[----:B------:R-:W-:Y:S02]  /*0860*/  CS2R R110, SRZ ;  /* 0x00000000006e7805 */ /* 0x000fe4000001ff00 */
[----:B------:R-:W-:Y:S01]  /*0870*/  LEA.HI.X.SX32 R23, R17, RZ, 0x1, P3 ;  /* 0x000000ff11177211 */ /* 0x000fe200018f0eff */
[----:B------:R-:W-:Y:S01]  /*0880*/  IMAD.WIDE R24, R211, 0x2, R26 ;  /* 0x00000002d3187825 */ /* 0x000fe200078e021a */
[----:B------:R-:W-:-:S02]  /*0890*/  LEA R38, P2, R16, UR10, 0x1 ;  /* 0x0000000a10267c11 */ /* 0x000fc4000f8408ff */
[----:B------:R-:W-:Y:S02]  /*08a0*/  CS2R R108, SRZ ;  /* 0x00000000006c7805 */ /* 0x000fe4000001ff00 */
[----:B------:R-:W-:Y:S01]  /*08b0*/  LEA.HI.X.SX32 R7, R7, RZ, 0x1, P0 ;  /* 0x000000ff07077211 */ /* 0x000fe200000f0eff */
[----:B------:R-:W-:Y:S01]  /*08c0*/  IMAD.X R5, RZ, RZ, R15, P1 ;  /* 0x000000ffff057224 */ /* 0x000fe200008e060f */
[----:B------:R-:W-:Y:S02]  /*08d0*/  LEA R42, P3, R6, UR10, 0x1 ;  /* 0x0000000a062a7c11 */ /* 0x000fe4000f8608ff */
[----:B------:R-:W-:Y:S02]  /*08e0*/  CS2R R114, SRZ ;  /* 0x0000000000727805 */ /* 0x000fe4000001ff00 */
[----:B------:R-:W-:Y:S01]  /*08f0*/  LEA.HI.X R39, R16, UR11, R23, 0x1, P2 ;  /* 0x0000000b10277c11 */ /* 0x000fe200090f0c17 */
[----:B------:R-:W-:Y:S01]  /*0900*/  IMAD.WIDE R22, R212, 0x2, R26 ;  /* 0x00000002d4167825 */ /* 0x000fe200078e021a */
[----:B------:R-:W-:-:S02]  /*0910*/  IADD3 R18, P0, PT, R14, 0x8000, RZ ;  /* 0x000080000e127810 */ /* 0x000fc40007f1e0ff */
[----:B------:R-:W-:Y:S02]  /*0920*/  CS2R R112, SRZ ;  /* 0x0000000000707805 */ /* 0x000fe4000001ff00 */
[----:B------:R-:W-:Y:S02]  /*0930*/  IADD3 R16, P2, PT, R14, 0x2000, RZ ;  /* 0x000020000e107810 */ /* 0x000fe40007f5e0ff */
[----:B------:R-:W-:Y:S02]  /*0940*/  CS2R R118, SRZ ;  /* 0x0000000000767805 */ /* 0x000fe4000001ff00 */
[----:B------:R-:W-:Y:S01]  /*0950*/  LEA.HI.X R43, R6, UR11, R7, 0x1, P3 ;  /* 0x0000000b062b7c11 */ /* 0x000fe200098f0c07 */
[--C-:B------:R-:W-:Y:S01]  /*0960*/  IMAD.X R19, RZ, RZ, R15.reuse, P0 ;  /* 0x000000ffff137224 */ /* 0x100fe200000e060f */
[----:B------:R-:W-:Y:S01]  /*0970*/  IADD3 R6, P1, PT, R12, 0x6000, RZ ;  /* 0x000060000c067810 */ /* 0x000fe20007f3e0ff */
[----:B------:R-:W-:Y:S01]  /*0980*/  IMAD.X R17, RZ, RZ, R15, P2 ;  /* 0x000000ffff117224 */ /* 0x000fe200010e060f */
[----:B------:R-:W-:Y:S01]  /*0990*/  MOV R201, R4 ;  /* 0x0000000400c97202 */ /* 0x000fe20000000f00 */
[----:B------:R-:W2:Y:S01]  /*09a0*/  LDCU.64 UR10, c[0x0][0x358] ;  /* 0x00006b00ff0a77ac */ /* 0x000ea20008000a00 */
[----:B------:R-:W-:Y:S01]  /*09b0*/  IADD3 R4, P0, PT, R10, 0x6000, RZ ;  /* 0x000060000a047810 */ /* 0x000fe20007f1e0ff */
[----:B------:R-:W-:Y:S01]  /*09c0*/  IMAD.X R7, RZ, RZ, R13, P1 ;  /* 0x000000ffff077224 */ /* 0x000fe200008e060d */
[----:B------:R-:W-:-:S02]  /*09d0*/  MOV R197, R16 ;  /* 0x0000001000c57202 */ /* 0x000fc40000000f00 */
[----:B------:R-:W-:Y:S02]  /*09e0*/  CS2R R116, SRZ ;  /* 0x0000000000747805 */ /* 0x000fe4000001ff00 */
[----:B------:R-:W-:Y:S01]  /*09f0*/  MOV R193, R18 ;  /* 0x0000001200c17202 */ /* 0x000fe20000000f00 */
[----:B------:R-:W-:Y:S01]  /*0a00*/  IMAD.X R5, RZ, RZ, R11, P0 ;  /* 0x000000ffff057224 */ /* 0x000fe200000e060b */
[----:B------:R-:W-:Y:S02]  /*0a10*/  MOV R200, R6 ;  /* 0x0000000600c87202 */ /* 0x000fe40000000f00 */
[----:B------:R-:W-:Y:S02]  /*0a20*/  CS2R R122, SRZ ;  /* 0x00000000007a7805 */ /* 0x000fe4000001ff00 */
[----:B------:R-:W-:Y:S02]  /*0a30*/  IADD3 R16, P2, PT, R12, 0x2000, RZ ;  /* 0x000020000c107810 */ /* 0x000fe40007f5e0ff */
[----:B------:R-:W-:-:S02]  /*0a40*/  CS2R R120, SRZ ;  /* 0x0000000000787805 */ /* 0x000fc4000001ff00 */
[----:B------:R-:W-:Y:S02]  /*0a50*/  IADD3 R18, P0, PT, R10, 0x2000, RZ ;  /* 0x000020000a127810 */ /* 0x000fe40007f1e0ff */
[----:B------:R-:W-:Y:S02]  /*0a60*/  CS2R R126, SRZ ;  /* 0x00000000007e7805 */ /* 0x000fe4000001ff00 */
[----:B------:R-:W-:Y:S01]  /*0a70*/  IADD3 R6, P1, PT, R8, 0x6000, RZ ;  /* 0x0000600008067810 */ /* 0x000fe20007f3e0ff */
[----:B------:R-:W-:Y:S01]  /*0a80*/  IMAD.X R17, RZ, RZ, R13, P2 ;  /* 0x000000ffff117224 */ /* 0x000fe200010e060d */
[----:B------:R-:W-:Y:S01]  /*0a90*/  MOV R199, R4 ;  /* 0x0000000400c77202 */ /* 0x000fe20000000f00 */
[----:B------:R-:W-:Y:S01]  /*0aa0*/  IMAD.X R19, RZ, RZ, R11, P0 ;  /* 0x000000ffff137224 */ /* 0x000fe200000e060b */
[----:B------:R-:W-:Y:S02]  /*0ab0*/  IADD3.X R7, PT, PT, RZ, R9, RZ, P1, !PT ;  /* 0x00000009ff077210 */ /* 0x000fe40000ffe4ff */
[----:B------:R-:W-:-:S02]  /*0ac0*/  CS2R R124, SRZ ;  /* 0x00000000007c7805 */ /* 0x000fc4000001ff00 */
[----:B------:R-:W-:Y:S02]  /*0ad0*/  IADD3 R4, P0, PT, R8, 0x2000, RZ ;  /* 0x0000200008047810 */ /* 0x000fe40007f1e0ff */
[----:B------:R-:W-:Y:S02]  /*0ae0*/  CS2R R130, SRZ ;  /* 0x0000000000827805 */ /* 0x000fe4000001ff00 */
[----:B------:R-:W-:Y:S02]  /*0af0*/  MOV R198, R6 ;  /* 0x0000000600c67202 */ /* 0x000fe40000000f00 */
[----:B------:R-:W-:Y:S02]  /*0b00*/  CS2R R128, SRZ ;  /* 0x0000000000807805 */ /* 0x000fe4000001ff00 */
[----:B------:R-:W-:Y:S01]  /*0b10*/  MOV R196, R16 ;  /* 0x0000001000c47202 */ /* 0x000fe20000000f00 */
[----:B------:R-:W-:Y:S01]  /*0b20*/  IMAD.X R5, RZ, RZ, R9, P0 ;  /* 0x000000ffff057224 */ /* 0x000fe200000e0609 */
[----:B------:R-:W-:-:S02]  /*0b30*/  IADD3 R6, P1, PT, R12, 0x8000, RZ ;  /* 0x000080000c067810 */ /* 0x000fc40007f3e0ff */
[----:B------:R-:W-:Y:S02]  /*0b40*/  CS2R R134, SRZ ;  /* 0x0000000000867805 */ /* 0x000fe4000001ff00 */
[----:B------:R-:W-:Y:S02]  /*0b50*/  MOV R195, R18 ;  /* 0x0000001200c37202 */ /* 0x000fe40000000f00 */
[----:B------:R-:W-:Y:S02]  /*0b60*/  CS2R R132, SRZ ;  /* 0x0000000000847805 */ /* 0x000fe4000001ff00 */
[----:B------:R-:W-:Y:S01]  /*0b70*/  IADD3 R16, P2, PT, R10, 0x8000, RZ ;  /* 0x000080000a107810 */ /* 0x000fe20007f5e0ff */
[----:B------:R-:W-:Y:S01]  /*0b80*/  IMAD.X R7, RZ, RZ, R13, P1 ;  /* 0x000000ffff077224 */ /* 0x000fe200008e060d */
[----:B------:R-:W-:Y:S02]  /*0b90*/  IADD3 R18, P0, PT, R8, 0x8000, RZ ;  /* 0x0000800008127810 */ /* 0x000fe40007f1e0ff */
[----:B------:R-:W-:-:S02]  /*0ba0*/  CS2R R138, SRZ ;  /* 0x00000000008a7805 */ /* 0x000fc4000001ff00 */
[----:B------:R-:W-:Y:S01]  /*0bb0*/  MOV R194, R4 ;  /* 0x0000000400c27202 */ /* 0x000fe20000000f00 */
[----:B------:R-:W-:Y:S01]  /*0bc0*/  IMAD.X R17, RZ, RZ, R11, P2 ;  /* 0x000000ffff117224 */ /* 0x000fe200010e060b */
[----:B------:R-:W-:Y:S01]  /*0bd0*/  MOV R192, R6 ;  /* 0x0000000600c07202 */ /* 0x000fe20000000f00 */
[----:B------:R-:W-:Y:S01]  /*0be0*/  IMAD.X R19, RZ, RZ, R9, P0 ;  /* 0x000000ffff137224 */ /* 0x000fe200000e0609 */
[----:B------:R-:W-:Y:S01]  /*0bf0*/  CS2R R136, SRZ ;  /* 0x0000000000887805 */ /* 0x000fe2000001ff00 */
[--C-:B-1----:R-:W-:Y:S01]  /*0c00*/  IMAD.WIDE R4, R206, 0x2, R20.reuse ;  /* 0x00000002ce047825 */ /* 0x102fe200078e0214 */
[----:B------:R-:W-:Y:S02]  /*0c10*/  MOV R191, R16 ;  /* 0x0000001000bf7202 */ /* 0x000fe40000000f00 */
[----:B------:R-:W-:Y:S02]  /*0c20*/  CS2R R142, SRZ ;  /* 0x00000000008e7805 */ /* 0x000fe4000001ff00 */
[----:B------:R-:W-:Y:S01]  /*0c30*/  MOV R190, R18 ;  /* 0x0000001200be7202 */ /* 0x000fe20000000f00 */
[----:B------:R-:W-:Y:S01]  /*0c40*/  IMAD.WIDE R6, R207, 0x2, R20 ;  /* 0x00000002cf067825 */ /* 0x000fe200078e0214 */
[----:B------:R-:W-:Y:S01]  /*0c50*/  @!PT LDS RZ, [RZ] ;  /* 0x00000000fffff984 */ /* 0x000fe20000000800 */
[----:B------:R-:W-:Y:S01]  /*0c60*/  @!PT LDS RZ, [RZ] ;  /* 0x00000000fffff984 */ /* 0x000fe20000000800 */
[----:B------:R-:W-:Y:S01]  /*0c70*/  @!PT LDS RZ, [RZ] ;  /* 0x00000000fffff984 */ /* 0x000fe20000000800 */
[----:B--2---:R1:W-:Y:S01]  /*0c80*/  LDGSTS.E.BYPASS.128 [R205], desc[UR10][R4.64] ;  /* 0x0000000004cd7fae */ /* 0x0043e2000b98180a */
[----:B------:R-:W-:-:S02]  /*0c90*/  CS2R R140, SRZ ;  /* 0x00000000008c7805 */ /* 0x000fc4000001ff00 */
[----:B------:R-:W-:Y:S01]  /*0ca0*/  CS2R R146, SRZ ;  /* 0x0000000000927805 */ /* 0x000fe2000001ff00 */
[--C-:B------:R-:W-:Y:S01]  /*0cb0*/  IMAD.WIDE R16, R208, 0x2, R20.reuse ;  /* 0x00000002d0107825 */ /* 0x100fe200078e0214 */
[----:B------:R2:W-:Y:S01]  /*0cc0*/  LDGSTS.E.BYPASS.128 [R204], desc[UR10][R6.64] ;  /* 0x0000000006cc7fae */ /* 0x0005e2000b98180a */
[----:B------:R-:W-:Y:S02]  /*0cd0*/  CS2R R144, SRZ ;  /* 0x0000000000907805 */ /* 0x000fe4000001ff00 */
[----:B------:R-:W-:Y:S01]  /*0ce0*/  CS2R R150, SRZ ;  /* 0x0000000000967805 */ /* 0x000fe2000001ff00 */
[----:B------:R-:W-:Y:S01]  /*0cf0*/  IMAD.WIDE R18, R209, 0x2, R20 ;  /* 0x00000002d1127825 */ /* 0x000fe200078e0214 */
[----:B------:R-:W-:Y:S01]  /*0d00*/  LDGSTS.E.BYPASS.128 [R203], desc[UR10][R16.64] ;  /* 0x0000000010cb7fae */ /* 0x000fe2000b98180a */
[----:B------:R-:W-:Y:S02]  /*0d10*/  CS2R R148, SRZ ;  /* 0x0000000000947805 */ /* 0x000fe4000001ff00 */
[----:B------:R-:W-:Y:S01]  /*0d20*/  CS2R R154, SRZ ;  /* 0x00000000009a7805 */ /* 0x000fe2000001ff00 */
[----:B------:R-:W-:Y:S01]  /*0d30*/  IMAD.WIDE R20, R213, 0x2, R26 ;  /* 0x00000002d5147825 */ /* 0x000fe200078e021a */
[----:B------:R-:W-:Y:S01]  /*0d40*/  LDGSTS.E.BYPASS.128 [R202], desc[UR10][R18.64] ;  /* 0x0000000012ca7fae */ /* 0x000fe2000b98180a */
[----:B-1----:R-:W-:-:S02]  /*0d50*/  CS2R R4, SRZ ;  /* 0x0000000000047805 */ /* 0x002fc4000001ff00 */
[----:B------:R-:W-:Y:S01]  /*0d60*/  CS2R R152, SRZ ;  /* 0x0000000000987805 */ /* 0x000fe2000001ff00 */
[----:B------:R-:W-:Y:S01]  /*0d70*/  IMAD.WIDE R26, R210, 0x2, R26 ;  /* 0x00000002d21a7825 */ /* 0x000fe200078e021a */
[----:B------:R-:W-:Y:S01]  /*0d80*/  LDGSTS.E.BYPASS.128 [R201], desc[UR10][R20.64] ;  /* 0x0000000014c97fae */ /* 0x000fe2000b98180a */
[----:B--2---:R-:W-:Y:S02]  /*0d90*/  CS2R R6, SRZ ;  /* 0x0000000000067805 */ /* 0x004fe4000001ff00 */
[----:B------:R-:W-:Y:S02]  /*0da0*/  CS2R R158, SRZ ;  /* 0x00000000009e7805 */ /* 0x000fe4000001ff00 */
[----:B------:R-:W-:Y:S01]  /*0db0*/  CS2R R156, SRZ ;  /* 0x00000000009c7805 */ /* 0x000fe2000001ff00 */
[----:B------:R-:W-:Y:S01]  /*0dc0*/  LDGSTS.E.BYPASS.128 [R200], desc[UR10][R22.64] ;  /* 0x0000000016c87fae */ /* 0x000fe2000b98180a */
[----:B------:R-:W-:-:S03]  /*0dd0*/  USHF.R.S32.HI UR7, URZ, 0x5, UR4 ;  /* 0x00000005ff077899 */ /* 0x000fc60008011404 */
[----:B------:R-:W-:Y:S04]  /*0de0*/  LDGSTS.E.BYPASS.128 [R199], desc[UR10][R24.64] ;  /* 0x0000000018c77fae */ /* 0x000fe8000b98180a */
[----:B------:R-:W-:Y:S04]  /*0df0*/  LDGSTS.E.BYPASS.128 [R198], desc[UR10][R26.64] ;  /* 0x000000001ac67fae */ /* 0x000fe8000b98180a */
[----:B------:R-:W0:Y:S04]  /*0e00*/  LDGDEPBAR ;  /* 0x00000000000079af */ /* 0x000e280000000000 */
[----:B------:R-:W-:Y:S04]  /*0e10*/  LDGSTS.E.BYPASS.128 [R197], desc[UR10][R28.64+0x40] ;  /* 0x000000401cc57fae */ /* 0x000fe8000b98180a */
[----:B------:R-:W-:Y:S04]  /*0e20*/  LDGSTS.E.BYPASS.128 [R196], desc[UR10][R30.64+0x40] ;  /* 0x000000401ec47fae */ /* 0x000fe8000b98180a */
[----:B------:R-:W-:Y:S04]  /*0e30*/  LDGSTS.E.BYPASS.128 [R195], desc[UR10][R32.64+0x40] ;  /* 0x0000004020c37fae */ /* 0x000fe8000b98180a */
[----:B------:R-:W-:Y:S04]  /*0e40*/  LDGSTS.E.BYPASS.128 [R194], desc[UR10][R34.64+0x40] ;  /* 0x0000004022c27fae */ /* 0x000fe8000b98180a */
[----:B------:R1:W-:Y:S04]  /*0e50*/  LDGSTS.E.BYPASS.128 [R193], desc[UR10][R36.64+0x40] ;  /* 0x0000004024c17fae */ /* 0x0003e8000b98180a */
[----:B------:R2:W-:Y:S04]  /*0e60*/  LDGSTS.E.BYPASS.128 [R192], desc[UR10][R38.64+0x40] ;  /* 0x0000004026c07fae */ /* 0x0005e8000b98180a */
[----:B------:R3:W-:Y:S04]  /*0e70*/  LDGSTS.E.BYPASS.128 [R191], desc[UR10][R40.64+0x40] ;  /* 0x0000004028bf7fae */ /* 0x0007e8000b98180a */
[----:B------:R4:W-:Y:S01]  /*0e80*/  LDGSTS.E.BYPASS.128 [R190], desc[UR10][R42.64+0x40] ;  /* 0x000000402abe7fae */ /* 0x0009e2000b98180a */
[----:B-1----:R-:W-:-:S03]  /*0e90*/  CS2R R36, SRZ ;  /* 0x0000000000247805 */ /* 0x002fc6000001ff00 */
[----:B------:R-:W0:Y:S01]  /*0ea0*/  LDGDEPBAR ;  /* 0x00000000000079af */ /* 0x000e220000000000 */
[----:B--2---:R-:W-:Y:S02]  /*0eb0*/  CS2R R38, SRZ ;  /* 0x0000000000267805 */ /* 0x004fe4000001ff00 */
[----:B---3--:R-:W-:Y:S02]  /*0ec0*/  CS2R R40, SRZ ;  /* 0x0000000000287805 */ /* 0x008fe4000001ff00 */
[----:B----4-:R-:W-:Y:S01]  /*0ed0*/  CS2R R42, SRZ ;  /* 0x00000000002a7805 */ /* 0x010fe2000001ff00 */
[----:B------:R-:W-:Y:S06]  /*0ee0*/  BRA.U !UP0, `(.L_x_0) ;  /* 0x0000001d08b87547 */ /* 0x000fec000b800000 */
[----:B------:R-:W1:Y:S01]  /*0ef0*/  S2R R16, SR_LANEID ;  /* 0x0000000000107919 */ /* 0x000e620000000000 */
[----:B------:R-:W-:Y:S01]  /*0f00*/  IADD3 R230, P1, PT, R14, 0xa000, RZ ;  /* 0x0000a0000ee67810 */ /* 0x000fe20007f3e0ff */
[--C-:B------:R-:W-:Y:S01]  /*0f10*/  IMAD R222, R2, 0x1000, R221.reuse ;  /* 0x0000100002de7824 */ /* 0x100fe200078e02dd */
[----:B------:R-:W-:Y:S01]  /*0f20*/  IADD3 R238, P0, PT, R14, 0x4000, RZ ;  /* 0x000040000eee7810 */ /* 0x000fe20007f1e0ff */
[----:B------:R-:W-:Y:S01]  /*0f30*/  IMAD R221, R3, 0x1000, R221 ;  /* 0x0000100003dd7824 */ /* 0x000fe200078e02dd */
[----:B------:R-:W-:Y:S01]  /*0f40*/  IADD3 R228, P2, PT, R12, 0xa000, RZ ;  /* 0x0000a0000ce47810 */ /* 0x000fe20007f5e0ff */
[----:B------:R-:W-:Y:S01]  /*0f50*/  IMAD.X R231, RZ, RZ, R15, P1 ;  /* 0x000000ffffe77224 */ /* 0x000fe200008e060f */
[----:B------:R-:W-:Y:S01]  /*0f60*/  IADD3.X R239, PT, PT, RZ, R15, RZ, P0, !PT ;  /* 0x0000000fffef7210 */ /* 0x000fe200007fe4ff */
[----:B------:R-:W-:Y:S01]  /*0f70*/  VIADD R14, R222, 0x4e00 ;  /* 0x00004e00de0e7836 */ /* 0x000fe20000000000 */
[----:B------:R-:W-:Y:S01]  /*0f80*/  IADD3 R236, P0, PT, R12, 0x4000, RZ ;  /* 0x000040000cec7810 */ /* 0x000fe20007f1e0ff */
[--C-:B------:R-:W-:Y:S01]  /*0f90*/  IMAD.X R229, RZ, RZ, R13.reuse, P2 ;  /* 0x000000ffffe57224 */ /* 0x100fe200010e060d */
[C---:B------:R-:W-:Y:S01]  /*0fa0*/  IADD3 R234, P1, PT, R10.reuse, 0x4000, RZ ;  /* 0x000040000aea7810 */ /* 0x040fe20007f3e0ff */
[C---:B------:R-:W-:Y:S01]  /*0fb0*/  VIADD R178, R221.reuse, 0xa800 ;  /* 0x0000a800ddb27836 */ /* 0x040fe20000000000 */
[----:B------:R-:W-:Y:S01]  /*0fc0*/  IADD3 R226, P3, PT, R10, 0xa000, RZ ;  /* 0x0000a0000ae27810 */ /* 0x000fe20007f7e0ff */
[----:B------:R-:W-:Y:S01]  /*0fd0*/  IMAD.X R237, RZ, RZ, R13, P0 ;  /* 0x000000ffffed7224 */ /* 0x000fe200000e060d */
[C---:B------:R-:W-:Y:S01]  /*0fe0*/  IADD3 R232, P0, PT, R8.reuse, 0x4000, RZ ;  /* 0x0000400008e87810 */ /* 0x040fe20007f1e0ff */
[--C-:B------:R-:W-:Y:S01]  /*0ff0*/  IMAD.X R235, RZ, RZ, R11.reuse, P1 ;  /* 0x000000ffffeb7224 */ /* 0x100fe200008e060b */
[----:B------:R-:W-:Y:S01]  /*1000*/  IADD3 R224, P1, PT, R8, 0xa000, RZ ;  /* 0x0000a00008e07810 */ /* 0x000fe20007f3e0ff */
[----:B------:R-:W-:Y:S01]  /*1010*/  IMAD.X R227, RZ, RZ, R11, P3 ;  /* 0x000000ffffe37224 */ /* 0x000fe200018e060b */
[C---:B------:R-:W-:Y:S01]  /*1020*/  IADD3 R12, PT, PT, R222.reuse, 0x4600, RZ ;  /* 0x00004600de0c7810 */ /* 0x040fe20007ffe0ff */
[----:B------:R-:W-:Y:S01]  /*1030*/  VIADD R182, R222, 0x4200 ;  /* 0x00004200deb67836 */ /* 0x000fe20000000000 */
[----:B------:R-:W-:Y:S01]  /*1040*/  IADD3.X R233, PT, PT, RZ, R9, RZ, P0, !PT ;  /* 0x00000009ffe97210 */ /* 0x000fe200007fe4ff */
[C---:B------:R-:W-:Y:S01]  /*1050*/  VIADD R176, R221.reuse, 0xa000 ;  /* 0x0000a000ddb07836 */ /* 0x040fe20000000000 */
[----:B------:R-:W-:Y:S01]  /*1060*/  IADD3 R212, PT, PT, R212, 0x40, RZ ;  /* 0x00000040d4d47810 */ /* 0x000fe20007ffe0ff */
[C---:B------:R-:W-:Y:S01]  /*1070*/  VIADD R186, R221.reuse, 0xa200 ;  /* 0x0000a200ddba7836 */ /* 0x040fe20000000000 */
[C---:B------:R-:W-:Y:S01]  /*1080*/  IADD3 R214, PT, PT, R221.reuse, 0x8c00, RZ ;  /* 0x00008c00ddd67810 */ /* 0x040fe20007ffe0ff */
[----:B------:R-:W-:Y:S01]  /*1090*/  VIADD R188, R221, 0xaa00 ;  /* 0x0000aa00ddbc7836 */ /* 0x000fe20000000000 */
[----:B------:R-:W-:Y:S01]  /*10a0*/  UMOV UR4, 0x3 ;  /* 0x0000000300047882 */ /* 0x000fe20000000000 */
[----:B------:R-:W-:-:S02]  /*10b0*/  VIADD R168, R222, 0x4000 ;  /* 0x00004000dea87836 */ /* 0x000fc40000000000 */
[C---:B------:R-:W-:Y:S01]  /*10c0*/  VIADD R170, R222.reuse, 0x4800 ;  /* 0x00004800deaa7836 */ /* 0x040fe20000000000 */
[--C-:B-1----:R-:W-:Y:S01]  /*10d0*/  SHF.R.U32.HI R7, RZ, 0x3, R16.reuse ;  /* 0x00000003ff077819 */ /* 0x102fe20000011610 */
[----:B------:R-:W-:Y:S01]  /*10e0*/  VIADD R184, R222, 0x4a00 ;  /* 0x00004a00deb87836 */ /* 0x000fe20000000000 */
[----:B------:R-:W-:Y:S01]  /*10f0*/  LOP3.LUT R8, R16, 0x7, RZ, 0xc0, !PT ;  /* 0x0000000710087812 */ /* 0x000fe200078ec0ff */
[----:B------:R-:W-:Y:S01]  /*1100*/  IMAD.X R225, RZ, RZ, R9, P1 ;  /* 0x000000ffffe17224 */ /* 0x000fe200008e0609 */
[----:B------:R-:W-:Y:S01]  /*1110*/  SHF.R.U32.HI R11, RZ, 0x4, R16 ;  /* 0x00000004ff0b7819 */ /* 0x000fe20000011610 */
[C---:B------:R-:W-:Y:S02]  /*1120*/  IMAD.SHL.U32 R13, R7.reuse, 0x8, RZ ;  /* 0x00000008070d7824 */ /* 0x040fe400078e00ff */
[----:B------:R-:W-:Y:S02]  /*1130*/  IMAD.SHL.U32 R7, R7, 0x8, RZ ;  /* 0x0000000807077824 */ /* 0x000fe400078e00ff */
[----:B------:R-:W-:Y:S01]  /*1140*/  VIADD R213, R213, 0x40 ;  /* 0x00000040d5d57836 */ /* 0x000fe20000000000 */
[--C-:B------:R-:W-:Y:S01]  /*1150*/  LOP3.LUT R10, R13, 0x8, R8.reuse, 0xe2, !PT ;  /* 0x000000080d0a7812 */ /* 0x100fe200078ee208 */
[----:B------:R-:W-:Y:S01]  /*1160*/  IMAD R8, R11, 0x8, R8 ;  /* 0x000000080b087824 */ /* 0x000fe200078e0208 */
[----:B------:R-:W-:Y:S01]  /*1170*/  LOP3.LUT R7, R7, 0x8, RZ, 0xe2, !PT ;  /* 0x0000000807077812 */ /* 0x000fe200078ee2ff */
[----:B------:R-:W-:-:S02]  /*1180*/  IMAD.SHL.U32 R11, R11, 0x8, RZ ;  /* 0x000000080b0b7824 */ /* 0x000fc400078e00ff */
[----:B------:R-:W-:Y:S01]  /*1190*/  VIADD R211, R211, 0x40 ;  /* 0x00000040d3d37836 */ /* 0x000fe20000000000 */
[----:B------:R-:W-:Y:S01]  /*11a0*/  LEA R7, R8, R7, 0x4 ;  /* 0x0000000708077211 */ /* 0x000fe200078e20ff */
[----:B------:R-:W-:Y:S02]  /*11b0*/  IMAD R11, R10, 0x10, R11 ;  /* 0x000000100a0b7824 */ /* 0x000fe400078e020b */
[C---:B------:R-:W-:Y:S01]  /*11c0*/  VIADD R10, R222.reuse, 0x4c00 ;  /* 0x00004c00de0a7836 */ /* 0x040fe20000000000 */
[----:B------:R-:W-:Y:S01]  /*11d0*/  LEA R178, R7, R178, 0x1 ;  /* 0x000000b207b27211 */ /* 0x000fe200078e08ff */
[----:B------:R-:W-:Y:S01]  /*11e0*/  VIADD R8, R222, 0x4400 ;  /* 0x00004400de087836 */ /* 0x000fe20000000000 */
[C---:B------:R-:W-:Y:S01]  /*11f0*/  LEA R182, R11.reuse, R182, 0x1 ;  /* 0x000000b60bb67211 */ /* 0x040fe200078e08ff */
[----:B------:R-:W-:Y:S01]  /*1200*/  IMAD.U32 R171, R11, 0x2, R10 ;  /* 0x000000020bab7824 */ /* 0x000fe200078e000a */
[----:B------:R-:W-:Y:S01]  /*1210*/  IADD3 R10, PT, PT, R221, 0xac00, RZ ;  /* 0x0000ac00dd0a7810 */ /* 0x000fe20007ffe0ff */
[----:B------:R-:W-:-:S02]  /*1220*/  IMAD.U32 R169, R11, 0x2, R8 ;  /* 0x000000020ba97824 */ /* 0x000fc400078e0008 */
[C---:B------:R-:W-:Y:S02]  /*1230*/  IMAD.U32 R183, R11.reuse, 0x2, R12 ;  /* 0x000000020bb77824 */ /* 0x040fe400078e000c */
[----:B------:R-:W-:Y:S02]  /*1240*/  IMAD.U32 R185, R11, 0x2, R14 ;  /* 0x000000020bb97824 */ /* 0x000fe400078e000e */
[C---:B------:R-:W-:Y:S02]  /*1250*/  VIADD R8, R221.reuse, 0xa400 ;  /* 0x0000a400dd087836 */ /* 0x040fe40000000000 */
[C---:B------:R-:W-:Y:S02]  /*1260*/  VIADD R12, R221.reuse, 0xa600 ;  /* 0x0000a600dd0c7836 */ /* 0x040fe40000000000 */
[----:B------:R-:W-:Y:S02]  /*1270*/  VIADD R14, R221, 0xae00 ;  /* 0x0000ae00dd0e7836 */ /* 0x000fe40000000000 */
[----:B------:R-:W-:-:S02]  /*1280*/  IMAD.U32 R176, R7, 0x2, R176 ;  /* 0x0000000207b07824 */ /* 0x000fc400078e00b0 */
[C---:B------:R-:W-:Y:S02]  /*1290*/  IMAD.U32 R177, R7.reuse, 0x2, R8 ;  /* 0x0000000207b17824 */ /* 0x040fe400078e0008 */
[C---:B------:R-:W-:Y:S02]  /*12a0*/  IMAD.U32 R179, R7.reuse, 0x2, R10 ;  /* 0x0000000207b37824 */ /* 0x040fe400078e000a */
[C---:B------:R-:W-:Y:S02]  /*12b0*/  IMAD.U32 R186, R7.reuse, 0x2, R186 ;  /* 0x0000000207ba7824 */ /* 0x040fe400078e00ba */
[C---:B------:R-:W-:Y:S02]  /*12c0*/  IMAD.U32 R187, R7.reuse, 0x2, R12 ;  /* 0x0000000207bb7824 */ /* 0x040fe400078e000c */
[C---:B------:R-:W-:Y:S02]  /*12d0*/  IMAD.U32 R188, R7.reuse, 0x2, R188 ;  /* 0x0000000207bc7824 */ /* 0x040fe400078e00bc */
[----:B------:R-:W-:Y:S01]  /*12e0*/  IMAD.U32 R189, R7, 0x2, R14 ;  /* 0x0000000207bd7824 */ /* 0x000fe200078e000e */
[----:B------:R-:W-:Y:S01]  /*12f0*/  MOV R7, RZ ;  /* 0x000000ff00077202 */ /* 0x000fe20000000f00 */
[----:B------:R-:W-:-:S02]  /*1300*/  IMAD.U32 R168, R11, 0x2, R168 ;  /* 0x000000020ba87824 */ /* 0x000fc400078e00a8 */
[C---:B------:R-:W-:Y:S02]  /*1310*/  IMAD.U32 R170, R11.reuse, 0x2, R170 ;  /* 0x000000020baa7824 */ /* 0x040fe400078e00aa */
[----:B------:R-:W-:Y:S02]  /*1320*/  IMAD.U32 R184, R11, 0x2, R184 ;  /* 0x000000020bb87824 */ /* 0x000fe400078e00b8 */
[----:B------:R-:W-:Y:S02]  /*1330*/  VIADD R210, R210, 0x40 ;  /* 0x00000040d2d27836 */ /* 0x000fe40000000000 */
[----:B------:R-:W-:Y:S02]  /*1340*/  VIADD R209, R209, 0x40 ;  /* 0x00000040d1d17836 */ /* 0x000fe40000000000 */
[----:B------:R-:W-:Y:S02]  /*1350*/  VIADD R208, R208, 0x40 ;  /* 0x00000040d0d07836 */ /* 0x000fe40000000000 */
[----:B------:R-:W-:-:S02]  /*1360*/  VIADD R207, R207, 0x40 ;  /* 0x00000040cfcf7836 */ /* 0x000fc40000000000 */
[----:B------:R-:W-:Y:S02]  /*1370*/  VIADD R206, R206, 0x40 ;  /* 0x00000040cece7836 */ /* 0x000fe40000000000 */
[----:B------:R-:W-:Y:S02]  /*1380*/  VIADD R220, R221, 0x6000 ;  /* 0x00006000dddc7836 */ /* 0x000fe40000000000 */
[C---:B------:R-:W-:Y:S02]  /*1390*/  VIADD R219, R222.reuse, 0x2000 ;  /* 0x00002000dedb7836 */ /* 0x040fe40000000000 */
[C---:B------:R-:W-:Y:S02]  /*13a0*/  VIADD R218, R222.reuse, 0x2400 ;  /* 0x00002400deda7836 */ /* 0x040fe40000000000 */
[C---:B------:R-:W-:Y:S02]  /*13b0*/  VIADD R217, R222.reuse, 0x2800 ;  /* 0x00002800ded97836 */ /* 0x040fe40000000000 */
[----:B------:R-:W-:-:S02]  /*13c0*/  VIADD R216, R222, 0x2c00 ;  /* 0x00002c00ded87836 */ /* 0x000fc40000000000 */
[----:B------:R-:W-:-:S07]  /*13d0*/  VIADD R215, R221, 0x8400 ;  /* 0x00008400ddd77836 */ /* 0x000fce0000000000 */
.L_x_2:
[----:B------:R-:W1:Y:S01]  /*13e0*/  S2R R8, SR_LANEID ;  /* 0x0000000000087919 */ /* 0x000e620000000000 */
[----:B------:R-:W2:Y:S01]  /*13f0*/  LDC.64 R174, c[0x0][0x380] ;  /* 0x0000e000ffae7b82 */ /* 0x000ea20000000a00 */
[----:B------:R-:W-:-:S04]  /*1400*/  DEPBAR.LE SB0, 0x2 ;  /* 0x000080800000791a */ /* 0x000fc80000000000 */
[----:B------:R-:W-:Y:S01]  /*1410*/  MOV R25, R238 ;  /* 0x000000ee00197202 */ /* 0x000fe20000000f00 */
[----:B------:R-:W-:Y:S01]  /*1420*/  VIADD R24, R221, 0x6c00 ;  /* 0x00006c00dd187836 */ /* 0x000fe20000000000 */
[----:B------:R-:W-:Y:S01]  /*1430*/  MOV R27, R236 ;  /* 0x000000ec001b7202 */ /* 0x000fe20000000f00 */
[----:B------:R-:W3:Y:S01]  /*1440*/  LDC.64 R172, c[0x0][0x388] ;  /* 0x0000e200ffac7b82 */ /* 0x000ee20000000a00 */
[----:B------:R-:W-:Y:S01]  /*1450*/  MOV R29, R234 ;  /* 0x000000ea001d7202 */ /* 0x000fe20000000f00 */
[----:B------:R-:W-:Y:S01]  /*1460*/  UIADD3 UR5, UPT, UPT, UR4, 0x1, URZ ;  /* 0x0000000104057890 */ /* 0x000fe2000fffe0ff */
[----:B------:R-:W-:Y:S02]  /*1470*/  MOV R31, R232 ;  /* 0x000000e8001f7202 */ /* 0x000fe40000000f00 */
[----:B------:R-:W-:Y:S01]  /*1480*/  MOV R33, R230 ;  /* 0x000000e600217202 */ /* 0x000fe20000000f00 */
[----:B------:R-:W-:Y:S01]  /*1490*/  UISETP.GE.AND UP0, UPT, UR5, UR7, UPT ;  /* 0x000000070500728c */ /* 0x000fe2000bf06270 */
[----:B------:R-:W-:-:S02]  /*14a0*/  MOV R35, R228 ;  /* 0x000000e400237202 */ /* 0x000fc40000000f00 */
[----:B------:R-:W-:Y:S02]  /*14b0*/  MOV R223, R226 ;  /* 0x000000e200df7202 */ /* 0x000fe40000000f00 */
[----:B------:R-:W-:Y:S01]  /*14c0*/  MOV R241, R224 ;  /* 0x000000e000f17202 */ /* 0x000fe20000000f00 */
[--C-:B--2---:R-:W-:Y:S01]  /*14d0*/  IMAD.WIDE.U32 R22, R206, 0x2, R174.reuse ;  /* 0x00000002ce167825 */ /* 0x104fe200078e00ae */
[----:B------:R-:W-:Y:S03]  /*14e0*/  BAR.SYNC.DEFER_BLOCKING 0x0 ;  /* 0x0000000000007b1d */ /* 0x000fe60000010000 */
[----:B------:R-:W-:Y:S01]  /*14f0*/  IMAD.WIDE.U32 R20, R207, 0x2, R174 ;  /* 0x00000002cf147825 */ /* 0x000fe200078e00ae */
[----:B-1----:R-:W-:-:S03]  /*1500*/  SHF.R.U32.HI R9, RZ, 0x3, R8 ;  /* 0x00000003ff097819 */ /* 0x002fc60000011608 */
[----:B------:R-:W-:Y:S01]  /*1510*/  IMAD.WIDE.U32 R18, R208, 0x2, R174 ;  /* 0x00000002d0127825 */ /* 0x000fe200078e00ae */
[----:B------:R-:W-:Y:S02]  /*1520*/  LOP3.LUT R10, R8, 0x7, RZ, 0xc0, !PT ;  /* 0x00000007080a7812 */ /* 0x000fe400078ec0ff */
[----:B------:R-:W-:Y:S01]  /*1530*/  SHF.R.U32.HI R11, RZ, 0x4, R8 ;  /* 0x00000004ff0b7819 */ /* 0x000fe20000011608 */
[C---:B------:R-:W-:Y:S02]  /*1540*/  IMAD.SHL.U32 R13, R9.reuse, 0x8, RZ ;  /* 0x00000008090d7824 */ /* 0x040fe400078e00ff */
[----:B------:R-:W-:Y:S02]  /*1550*/  IMAD.SHL.U32 R167, R9, 0x8, RZ ;  /* 0x0000000809a77824 */ /* 0x000fe400078e00ff */
[----:B------:R-:W-:Y:S01]  /*1560*/  IMAD.SHL.U32 R165, R11, 0x8, RZ ;  /* 0x000000080ba57824 */ /* 0x000fe200078e00ff */
[--C-:B------:R-:W-:Y:S01]  /*1570*/  LOP3.LUT R8, R13, 0x8, R10.reuse, 0xe2, !PT ;  /* 0x000000080d087812 */ /* 0x100fe200078ee20a */
[----:B------:R-:W-:Y:S01]  /*1580*/  IMAD R10, R11, 0x8, R10 ;  /* 0x000000080b0a7824 */ /* 0x000fe200078e020a */
[----:B------:R-:W-:Y:S01]  /*1590*/  LOP3.LUT R167, R167, 0x8, RZ, 0xe2, !PT ;  /* 0x00000008a7a77812 */ /* 0x000fe200078ee2ff */
[----:B------:R-:W-:-:S04]  /*15a0*/  IMAD.WIDE.U32 R16, R209, 0x2, R174 ;  /* 0x00000002d1107825 */ /* 0x000fc800078e00ae */
[----:B---3--:R-:W-:Y:S01]  /*15b0*/  IMAD.WIDE.U32 R14, R213, 0x2, R172 ;  /* 0x00000002d50e7825 */ /* 0x008fe200078e00ac */
[----:B------:R-:W-:Y:S01]  /*15c0*/  @!PT LDS RZ, [RZ] ;  /* 0x00000000fffff984 */ /* 0x000fe20000000800 */
[----:B------:R-:W-:Y:S01]  /*15d0*/  @!PT LDS RZ, [RZ] ;  /* 0x00000000fffff984 */ /* 0x000fe20000000800 */
[----:B------:R-:W-:Y:S01]  /*15e0*/  @!PT LDS RZ, [RZ] ;  /* 0x00000000fffff984 */ /* 0x000fe20000000800 */
[----:B------:R-:W-:Y:S03]  /*15f0*/  LDGSTS.E.BYPASS.128 [R25], desc[UR10][R22.64] ;  /* 0x0000000016197fae */ /* 0x000fe6000b98180a */
[----:B------:R-:W-:Y:S01]  /*1600*/  IMAD R167, R10, 0x10, R167 ;  /* 0x000000100aa77824 */ /* 0x000fe200078e02a7 */
[----:B------:R1:W-:Y:S01]  /*1610*/  LDGSTS.E.BYPASS.128 [R27], desc[UR10][R20.64] ;  /* 0x00000000141b7fae */ /* 0x0003e2000b98180a */
[----:B------:R-:W-:-:S03]  /*1620*/  IMAD.WIDE.U32 R12, R212, 0x2, R172 ;  /* 0x00000002d40c7825 */ /* 0x000fc600078e00ac */
[----:B------:R2:W-:Y:S01]  /*1630*/  LDGSTS.E.BYPASS.128 [R29], desc[UR10][R18.64] ;  /* 0x00000000121d7fae */ /* 0x0005e2000b98180a */
[----:B------:R-:W-:Y:S02]  /*1640*/  IMAD R165, R8, 0x10, R165 ;  /* 0x0000001008a57824 */ /* 0x000fe400078e02a5 */
[--C-:B------:R-:W-:Y:S01]  /*1650*/  IMAD.WIDE.U32 R10, R211, 0x2, R172.reuse ;  /* 0x00000002d30a7825 */ /* 0x100fe200078e00ac */
[----:B------:R3:W-:Y:S03]  /*1660*/  LDGSTS.E.BYPASS.128 [R31], desc[UR10][R16.64] ;  /* 0x00000000101f7fae */ /* 0x0007e6000b98180a */
[----:B------:R-:W-:Y:S01]  /*1670*/  IMAD.WIDE.U32 R8, R210, 0x2, R172 ;  /* 0x00000002d2087825 */ /* 0x000fe200078e00ac */
[----:B------:R-:W-:Y:S03]  /*1680*/  LDGSTS.E.BYPASS.128 [R33], desc[UR10][R14.64] ;  /* 0x000000000e217fae */ /* 0x000fe6000b98180a */
[C---:B-1----:R-:W-:Y:S01]  /*1690*/  VIADD R20, R221.reuse, 0x6400 ;  /* 0x00006400dd147836 */ /* 0x042fe20000000000 */
[----:B------:R1:W-:Y:S01]  /*16a0*/  LDGSTS.E.BYPASS.128 [R35], desc[UR10][R12.64] ;  /* 0x000000000c237fae */ /* 0x0003e2000b98180a */
[----:B--2---:R-:W-:Y:S01]  /*16b0*/  IADD3 R18, PT, PT, R222, 0x400, RZ ;  /* 0x00000400de127810 */ /* 0x004fe20007ffe0ff */
[----:B------:R-:W-:-:S02]  /*16c0*/  VIADD R22, R221, 0x6800 ;  /* 0x00006800dd167836 */ /* 0x000fc40000000000 */
[----:B------:R-:W-:Y:S01]  /*16d0*/  LDGSTS.E.BYPASS.128 [R223], desc[UR10][R10.64] ;  /* 0x000000000adf7fae */ /* 0x000fe2000b98180a */
[C---:B------:R-:W-:Y:S02]  /*16e0*/  IMAD.U32 R160, R165.reuse, 0x2, R222 ;  /* 0x00000002a5a07824 */ /* 0x040fe400078e00de */
[----:B------:R-:W-:Y:S01]  /*16f0*/  IMAD.U32 R32, R165, 0x2, R18 ;  /* 0x00000002a5207824 */ /* 0x000fe200078e0012 */
[----:B------:R2:W-:Y:S01]  /*1700*/  LDGSTS.E.BYPASS.128 [R241], desc[UR10][R8.64] ;  /* 0x0000000008f17fae */ /* 0x0005e2000b98180a */
[C---:B------:R-:W-:Y:S01]  /*1710*/  IMAD.U32 R164, R167.reuse, 0x2, R20 ;  /* 0x00000002a7a47824 */ /* 0x040fe200078e0014 */
[C---:B---3--:R-:W-:Y:S01]  /*1720*/  LEA R16, R167.reuse, R22, 0x1 ;  /* 0x00000016a7107211 */ /* 0x048fe200078e08ff */
[C---:B------:R-:W-:Y:S01]  /*1730*/  IMAD.U32 R21, R167.reuse, 0x2, R220 ;  /* 0x00000002a7157824 */ /* 0x040fe200078e00dc */
[----:B------:R-:W-:Y:S04]  /*1740*/  LDSM.16.M88.4 R160, [R160] ;  /* 0x00000000a0a0783b */ /* 0x000fe80000000200 */
[----:B-1----:R-:W1:Y:S01]  /*1750*/  LDSM.16.M88.4 R12, [R164] ;  /* 0x00000000a40c783b */ /* 0x002e620000000200 */
[----:B--2---:R-:W-:-:S03]  /*1760*/  IMAD.U32 R8, R167, 0x2, R24 ;  /* 0x00000002a7087824 */ /* 0x004fc600078e0018 */
[----:B------:R-:W2:Y:S01]  /*1770*/  LDSM.16.M88.4 R32, [R32] ;  /* 0x000000002020783b */ /* 0x000ea20000000200 */
[----:B------:R-:W-:-:S03]  /*1780*/  VIADD R24, R222, 0x800 ;  /* 0x00000800de187836 */ /* 0x000fc60000000000 */
[----:B------:R-:W3:Y:S01]  /*1790*/  LDSM.16.M88.4 R20, [R21] ;  /* 0x000000001514783b */ /* 0x000ee20000000200 */
[C---:B------:R-:W-:Y:S02]  /*17a0*/  IMAD.U32 R28, R165.reuse, 0x2, R24 ;  /* 0x00000002a51c7824 */ /* 0x040fe400078e0018 */
[C---:B------:R-:W-:Y:S01]  /*17b0*/  VIADD R24, R222.reuse, 0xc00 ;  /* 0x00000c00de187836 */ /* 0x040fe20000000000 */
[----:B------:R-:W-:Y:S03]  /*17c0*/  LDSM.16.M88.4 R16, [R16] ;  /* 0x000000001010783b */ /* 0x000fe60000000200 */
[----:B------:R-:W-:Y:S01]  /*17d0*/  IMAD.U32 R24, R165, 0x2, R24 ;  /* 0x00000002a5187824 */ /* 0x000fe200078e0018 */
[----:B------:R-:W4:Y:S04]  /*17e0*/  LDSM.16.M88.4 R28, [R28] ;  /* 0x000000001c1c783b */ /* 0x000f280000000200 */
[----:B------:R-:W-:Y:S04]  /*17f0*/  LDSM.16.M88.4 R8, [R8] ;  /* 0x000000000808783b */ /* 0x000fe80000000200 */
[----:B------:R-:W5:Y:S04]  /*1800*/  LDSM.16.M88.4 R24, [R24] ;  /* 0x000000001818783b */ /* 0x000f680000000200 */
[----:B------:R-:W0:Y:S01]  /*1810*/  LDGDEPBAR ;  /* 0x00000000000079af */ /* 0x000e220000000000 */
[-C--:B-1----:R-:W-:Y:S08]  /*1820*/  HMMA.16816.F32 R148, R160, R12.reuse, R148 ;  /* 0x0000000ca094723c */ /* 0x082ff00000001894 */
[----:B--2---:R-:W-:Y:S08]  /*1830*/  HMMA.16816.F32 R116, R32, R12, R116 ;  /* 0x0000000c2074723c */ /* 0x004ff00000001874 */
[----:B---3--:R-:W-:Y:S08]  /*1840*/  HMMA.16816.F32 R156, R160, R20, R156 ;  /* 0x00000014a09c723c */ /* 0x008ff0000000189c */
[-C--:B----4-:R-:W-:Y:S08]  /*1850*/  HMMA.16816.F32 R84, R28, R12.reuse, R84 ;  /* 0x0000000c1c54723c */ /* 0x090ff00000001854 */
[----:B-----5:R-:W-:Y:S01]  /*1860*/  HMMA.16816.F32 R44, R24, R12, R44 ;  /* 0x0000000c182c723c */ /* 0x020fe2000000182c */
[----:B------:R-:W-:-:S07]  /*1870*/  IADD3 R12, PT, PT, R222, 0x200, RZ ;  /* 0x00000200de0c7810 */ /* 0x000fce0007ffe0ff */
[C---:B------:R-:W-:Y:S08]  /*1880*/  HMMA.16816.F32 R152, R160.reuse, R22, R152 ;  /* 0x00000016a098723c */ /* 0x040ff00000001898 */
[C---:B------:R-:W-:Y:S08]  /*1890*/  HMMA.16816.F32 R144, R160.reuse, R14, R144 ;  /* 0x0000000ea090723c */ /* 0x040ff00000001890 */
[C---:B------:R-:W-:Y:S08]  /*18a0*/  HMMA.16816.F32 R140, R160.reuse, R16, R140 ;  /* 0x00000010a08c723c */ /* 0x040ff0000000188c */
[C---:B------:R-:W-:Y:S08]  /*18b0*/  HMMA.16816.F32 R136, R160.reuse, R18, R136 ;  /* 0x00000012a088723c */ /* 0x040ff00000001888 */
[C---:B------:R-:W-:Y:S08]  /*18c0*/  HMMA.16816.F32 R132, R160.reuse, R8, R132 ;  /* 0x00000008a084723c */ /* 0x040ff00000001884 */
[----:B------:R-:W-:Y:S01]  /*18d0*/  HMMA.16816.F32 R128, R160, R10, R128 ;  /* 0x0000000aa080723c */ /* 0x000fe20000001880 */
[----:B------:R-:W-:-:S02]  /*18e0*/  IMAD.U32 R160, R165, 0x2, R12 ;  /* 0x00000002a5a07824 */ /* 0x000fc400078e000c */
[----:B------:R-:W-:-:S04]  /*18f0*/  VIADD R12, R221, 0x6600 ;  /* 0x00006600dd0c7836 */ /* 0x000fc80000000000 */
[----:B------:R-:W-:Y:S01]  /*1900*/  LDSM.16.M88.4 R160, [R160] ;  /* 0x00000000a0a0783b */ /* 0x000fe20000000200 */
[-C--:B------:R-:W-:Y:S08]  /*1910*/  HMMA.16816.F32 R100, R32, R8.reuse, R100 ;  /* 0x000000082064723c */ /* 0x080ff00000001864 */
[-C--:B------:R-:W-:Y:S08]  /*1920*/  HMMA.16816.F32 R68, R28, R8.reuse, R68 ;  /* 0x000000081c44723c */ /* 0x080ff00000001844 */
[----:B------:R-:W-:Y:S01]  /*1930*/  HMMA.16816.F32 R60, R24, R8, R60 ;  /* 0x00000008183c723c */ /* 0x000fe2000000183c */
[----:B------:R-:W-:-:S07]  /*1940*/  VIADD R8, R222, 0x600 ;  /* 0x00000600de087836 */ /* 0x000fce0000000000 */
[-C--:B------:R-:W-:Y:S08]  /*1950*/  HMMA.16816.F32 R112, R32, R14.reuse, R112 ;  /* 0x0000000e2070723c */ /* 0x080ff00000001870 */
[-C--:B------:R-:W-:Y:S08]  /*1960*/  HMMA.16816.F32 R80, R28, R14.reuse, R80 ;  /* 0x0000000e1c50723c */ /* 0x080ff00000001850 */
[----:B------:R-:W-:Y:S01]  /*1970*/  HMMA.16816.F32 R48, R24, R14, R48 ;  /* 0x0000000e1830723c */ /* 0x000fe20000001830 */
[----:B------:R-:W-:-:S07]  /*1980*/  VIADD R14, R221, 0x6200 ;  /* 0x00006200dd0e7836 */ /* 0x000fce0000000000 */
[C---:B------:R-:W-:Y:S08]  /*1990*/  HMMA.16816.F32 R108, R32.reuse, R16, R108 ;  /* 0x00000010206c723c */ /* 0x040ff0000000186c */
[----:B------:R-:W-:Y:S08]  /*19a0*/  HMMA.16816.F32 R104, R32, R18, R104 ;  /* 0x000000122068723c */ /* 0x000ff00000001868 */
[C---:B------:R-:W-:Y:S08]  /*19b0*/  HMMA.16816.F32 R76, R28.reuse, R16, R76 ;  /* 0x000000101c4c723c */ /* 0x040ff0000000184c */
[----:B------:R-:W-:Y:S08]  /*19c0*/  HMMA.16816.F32 R72, R28, R18, R72 ;  /* 0x000000121c48723c */ /* 0x000ff00000001848 */
[C---:B------:R-:W-:Y:S08]  /*19d0*/  HMMA.16816.F32 R52, R24.reuse, R16, R52 ;  /* 0x000000101834723c */ /* 0x040ff00000001834 */
[----:B------:R-:W-:Y:S01]  /*19e0*/  HMMA.16816.F32 R16, R24, R18, R56 ;  /* 0x000000121810723c */ /* 0x000fe20000001838 */
[----:B------:R-:W-:-:S06]  /*19f0*/  IMAD.U32 R56, R165, 0x2, R8 ;  /* 0x00000002a5387824 */ /* 0x000fcc00078e0008 */
[----:B------:R-:W-:Y:S01]  /*1a00*/  LDSM.16.M88.4 R56, [R56] ;  /* 0x000000003838783b */ /* 0x000fe20000000200 */
[C---:B------:R-:W-:Y:S08]  /*1a10*/  HMMA.16816.F32 R124, R32.reuse, R20, R124 ;  /* 0x00000014207c723c */ /* 0x040ff0000000187c */
[C---:B------:R-:W-:Y:S08]  /*1a20*/  HMMA.16816.F32 R120, R32.reuse, R22, R120 ;  /* 0x000000162078723c */ /* 0x040ff00000001878 */
[----:B------:R-:W-:Y:S01]  /*1a30*/  HMMA.16816.F32 R96, R32, R10, R96 ;  /* 0x0000000a2060723c */ /* 0x000fe20000001860 */
[----:B------:R-:W-:Y:S01]  /*1a40*/  IMAD.U32 R32, R167, 0x2, R14 ;  /* 0x00000002a7207824 */ /* 0x000fe200078e000e */
[----:B------:R-:W-:-:S05]  /*1a50*/  IADD3 R14, PT, PT, R221, 0x6e00, RZ ;  /* 0x00006e00dd0e7810 */ /* 0x000fca0007ffe0ff */
[C---:B------:R-:W-:Y:S01]  /*1a60*/  IMAD.U32 R164, R167.reuse, 0x2, R14 ;  /* 0x00000002a7a47824 */ /* 0x040fe200078e000e */
[C---:B------:R-:W-:Y:S01]  /*1a70*/  HMMA.16816.F32 R92, R28.reuse, R20, R92 ;  /* 0x000000141c5c723c */ /* 0x040fe2000000185c */
[----:B------:R-:W1:Y:S07]  /*1a80*/  LDSM.16.M88.4 R32, [R32] ;  /* 0x000000002020783b */ /* 0x000e6e0000000200 */
[----:B------:R-:W-:Y:S08]  /*1a90*/  HMMA.16816.F32 R64, R28, R10, R64 ;  /* 0x0000000a1c40723c */ /* 0x000ff00000001840 */
[----:B------:R-:W-:Y:S01]  /*1aa0*/  HMMA.16816.F32 R36, R24, R20, R36 ;  /* 0x000000141824723c */ /* 0x000fe20000001824 */
[----:B------:R-:W-:-:S02]  /*1ab0*/  IMAD.U32 R20, R167, 0x2, R12 ;  /* 0x00000002a7147824 */ /* 0x000fc400078e000c */
[----:B------:R-:W-:-:S04]  /*1ac0*/  VIADD R12, R221, 0x6a00 ;  /* 0x00006a00dd0c7836 */ /* 0x000fc80000000000 */
[----:B------:R-:W-:Y:S01]  /*1ad0*/  IMAD.U32 R12, R167, 0x2, R12 ;  /* 0x00000002a70c7824 */ /* 0x000fe200078e000c */
[----:B------:R-:W-:Y:S01]  /*1ae0*/  HMMA.16816.F32 R88, R28, R22, R88 ;  /* 0x000000161c58723c */ /* 0x000fe20000001858 */
[----:B------:R-:W-:-:S04]  /*1af0*/  IADD3 R28, PT, PT, R222, 0xe00, RZ ;  /* 0x00000e00de1c7810 */ /* 0x000fc80007ffe0ff */
[----:B------:R-:W2:Y:S01]  /*1b00*/  LDSM.16.M88.4 R12, [R12] ;  /* 0x000000000c0c783b */ /* 0x000ea20000000200 */
[----:B------:R-:W-:Y:S02]  /*1b10*/  IMAD.U32 R28, R165, 0x2, R28 ;  /* 0x00000002a51c7824 */ /* 0x000fe400078e001c */
[----:B------:R-:W-:Y:S01]  /*1b20*/  HMMA.16816.F32 R8, R24, R10, R4 ;  /* 0x0000000a1808723c */ /* 0x000fe20000001804 */
[----:B------:R-:W-:-:S03]  /*1b30*/  VIADD R4, R222, 0xa00 ;  /* 0x00000a00de047836 */ /* 0x000fc60000000000 */
[----:B------:R-:W-:Y:S01]  /*1b40*/  LDSM.16.M88.4 R28, [R28] ;  /* 0x000000001c1c783b */ /* 0x000fe20000000200 */
[----:B------:R-:W-:-:S03]  /*1b50*/  IMAD.U32 R4, R165, 0x2, R4 ;  /* 0x00000002a5047824 */ /* 0x000fc600078e0004 */
[----:B------:R-:W-:Y:S01]  /*1b60*/  HMMA.16816.F32 R40, R24, R22, R40 ;  /* 0x000000161828723c */ /* 0x000fe20000001828 */
[----:B------:R-:W3:Y:S04]  /*1b70*/  LDSM.16.M88.4 R20, [R20] ;  /* 0x000000001414783b */ /* 0x000ee80000000200 */
[----:B------:R-:W-:Y:S03]  /*1b80*/  LDSM.16.M88.4 R24, [R164] ;  /* 0x00000000a418783b */ /* 0x000fe60000000200 */
[----:B-1----:R-:W-:Y:S01]  /*1b90*/  HMMA.16816.F32 R156, R160, R32, R156 ;  /* 0x00000020a09c723c */ /* 0x002fe2000000189c */
[----:B------:R-:W1:Y:S01]  /*1ba0*/  LDSM.16.M88.4 R4, [R4] ;  /* 0x000000000404783b */ /* 0x000e620000000200 */
[----:B------:R-:W-:-:S06]  /*1bb0*/  DEPBAR.LE SB0, 0x2 ;  /* 0x000080800000791a */ /* 0x000fcc0000000000 */
[C---:B------:R-:W-:Y:S08]  /*1bc0*/  HMMA.16816.F32 R124, R56.reuse, R32, R124 ;  /* 0x00000020387c723c */ /* 0x040ff0000000187c */
[----:B------:R-:W-:Y:S08]  /*1bd0*/  HMMA.16816.F32 R120, R56, R34, R120 ;  /* 0x000000223878723c */ /* 0x000ff00000001878 */
[-C--:B--2---:R-:W-:Y:S08]  /*1be0*/  HMMA.16816.F32 R136, R160, R14.reuse, R136 ;  /* 0x0000000ea088723c */ /* 0x084ff00000001888 */
[----:B------:R-:W-:Y:S08]  /*1bf0*/  HMMA.16816.F32 R104, R56, R14, R104 ;  /* 0x0000000e3868723c */ /* 0x000ff00000001868 */
[----:B---3--:R-:W-:Y:S08]  /*1c00*/  HMMA.16816.F32 R144, R160, R22, R144 ;  /* 0x00000016a090723c */ /* 0x008ff00000001890 */
[C---:B-1----:R-:W-:Y:S08]  /*1c10*/  HMMA.16816.F32 R92, R4.reuse, R32, R92 ;  /* 0x00000020045c723c */ /* 0x042ff0000000185c */
[C---:B------:R-:W-:Y:S08]  /*1c20*/  HMMA.16816.F32 R88, R4.reuse, R34, R88 ;  /* 0x000000220458723c */ /* 0x040ff00000001858 */
[C---:B------:R-:W-:Y:S08]  /*1c30*/  HMMA.16816.F32 R84, R4.reuse, R20, R84 ;  /* 0x000000140454723c */ /* 0x040ff00000001854 */
[C---:B------:R-:W-:Y:S08]  /*1c40*/  HMMA.16816.F32 R80, R4.reuse, R22, R80 ;  /* 0x000000160450723c */ /* 0x040ff00000001850 */
[C---:B------:R-:W-:Y:S08]  /*1c50*/  HMMA.16816.F32 R76, R4.reuse, R12, R76 ;  /* 0x0000000c044c723c */ /* 0x040ff0000000184c */
[C---:B------:R-:W-:Y:S08]  /*1c60*/  HMMA.16816.F32 R72, R4.reuse, R14, R72 ;  /* 0x0000000e0448723c */ /* 0x040ff00000001848 */
[C---:B------:R-:W-:Y:S08]  /*1c70*/  HMMA.16816.F32 R68, R4.reuse, R24, R68 ;  /* 0x000000180444723c */ /* 0x040ff00000001844 */
[----:B------:R-:W-:Y:S01]  /*1c80*/  HMMA.16816.F32 R64, R4, R26, R64 ;  /* 0x0000001a0440723c */ /* 0x000fe20000001840 */
[----:B------:R-:W-:Y:S01]  /*1c90*/  VIADD R5, R206, 0x20 ;  /* 0x00000020ce057836 */ /* 0x000fe20000000000 */
[----:B------:R-:W-:-:S03]  /*1ca0*/  IADD3 R7, PT, PT, R212, 0x20, RZ ;  /* 0x00000020d4077810 */ /* 0x000fc60007ffe0ff */
[----:B------:R-:W-:Y:S01]  /*1cb0*/  IMAD.WIDE.U32 R4, R5, 0x2, R174 ;  /* 0x0000000205047825 */ /* 0x000fe200078e00ae */
[----:B------:R-:W-:Y:S02]  /*1cc0*/  BAR.SYNC.DEFER_BLOCKING 0x0 ;  /* 0x0000000000007b1d */ /* 0x000fe40000010000 */
[----:B------:R-:W-:Y:S01]  /*1cd0*/  HMMA.16816.F32 R112, R56, R22, R112 ;  /* 0x000000163870723c */ /* 0x000fe20000001870 */
[----:B------:R-:W-:-:S07]  /*1ce0*/  IMAD.WIDE.U32 R6, R7, 0x2, R172 ;  /* 0x0000000207067825 */ /* 0x000fce00078e00ac */
[----:B------:R-:W-:Y:S01]  /*1cf0*/  HMMA.16816.F32 R48, R28, R22, R48 ;  /* 0x000000161c30723c */ /* 0x000fe20000001830 */
[----:B------:R-:W-:-:S04]  /*1d00*/  VIADD R23, R207, 0x20 ;  /* 0x00000020cf177836 */ /* 0x000fc80000000000 */
[----:B------:R-:W-:-:S03]  /*1d10*/  IMAD.WIDE.U32 R22, R23, 0x2, R174 ;  /* 0x0000000217167825 */ /* 0x000fc600078e00ae */
[-C--:B------:R-:W-:Y:S01]  /*1d20*/  HMMA.16816.F32 R148, R160, R20.reuse, R148 ;  /* 0x00000014a094723c */ /* 0x080fe20000001894 */
[----:B------:R-:W-:Y:S01]  /*1d30*/  @!PT LDS RZ, [RZ] ;  /* 0x00000000fffff984 */ /* 0x000fe20000000800 */
[----:B------:R-:W-:Y:S01]  /*1d40*/  @!PT LDS RZ, [RZ] ;  /* 0x00000000fffff984 */ /* 0x000fe20000000800 */
[----:B------:R-:W-:Y:S01]  /*1d50*/  @!PT LDS RZ, [RZ] ;  /* 0x00000000fffff984 */ /* 0x000fe20000000800 */
[----:B------:R-:W-:Y:S07]  /*1d60*/  LDGSTS.E.BYPASS.128 [R205], desc[UR10][R4.64] ;  /* 0x0000000004cd7fae */ /* 0x000fee000b98180a */
[-C--:B------:R-:W-:Y:S01]  /*1d70*/  HMMA.16816.F32 R116, R56, R20.reuse, R116 ;  /* 0x000000143874723c */ /* 0x080fe20000001874 */
[----:B------:R1:W-:Y:S07]  /*1d80*/  LDGSTS.E.BYPASS.128 [R204], desc[UR10][R22.64] ;  /* 0x0000000016cc7fae */ /* 0x0003ee000b98180a */
[----:B------:R-:W-:Y:S01]  /*1d90*/  HMMA.16816.F32 R44, R28, R20, R44 ;  /* 0x000000141c2c723c */ /* 0x000fe2000000182c */
[----:B------:R-:W-:-:S04]  /*1da0*/  VIADD R21, R208, 0x20 ;  /* 0x00000020d0157836 */ /* 0x000fc80000000000 */
[----:B------:R-:W-:-:S03]  /*1db0*/  IMAD.WIDE.U32 R20, R21, 0x2, R174 ;  /* 0x0000000215147825 */ /* 0x000fc600078e00ae */
[----:B------:R-:W-:Y:S01]  /*1dc0*/  HMMA.16816.F32 R16, R28, R14, R16 ;  /* 0x0000000e1c10723c */ /* 0x000fe20000001810 */
[----:B------:R-:W-:Y:S01]  /*1dd0*/  VIADD R15, R209, 0x20 ;  /* 0x00000020d10f7836 */ /* 0x000fe20000000000 */
[----:B------:R2:W-:Y:S01]  /*1de0*/  LDGSTS.E.BYPASS.128 [R203], desc[UR10][R20.64] ;  /* 0x0000000014cb7fae */ /* 0x0005e2000b98180a */
[----:B-1----:R-:W-:Y:S02]  /*1df0*/  VIADD R22, R221, 0x8000 ;  /* 0x00008000dd167836 */ /* 0x002fe40000000000 */
[----:B------:R-:W-:-:S03]  /*1e00*/  IMAD.WIDE.U32 R14, R15, 0x2, R174 ;  /* 0x000000020f0e7825 */ /* 0x000fc600078e00ae */
[----:B------:R-:W-:Y:S02]  /*1e10*/  HMMA.16816.F32 R140, R160, R12, R140 ;  /* 0x0000000ca08c723c */ /* 0x000fe4000000188c */
[----:B------:R1:W-:Y:S01]  /*1e20*/  LDGSTS.E.BYPASS.128 [R202], desc[UR10][R14.64] ;  /* 0x000000000eca7fae */ /* 0x0003e2000b98180a */
[----:B--2---:R-:W-:Y:S01]  /*1e30*/  VIADD R20, R221, 0x8800 ;  /* 0x00008800dd147836 */ /* 0x004fe20000000000 */
[----:B------:R-:W-:-:S04]  /*1e40*/  LEA R21, R167, R215, 0x1 ;  /* 0x000000d7a7157211 */ /* 0x000fc800078e08ff */
[----:B------:R-:W-:Y:S01]  /*1e50*/  HMMA.16816.F32 R108, R56, R12, R108 ;  /* 0x0000000c386c723c */ /* 0x000fe2000000186c */
[----:B-1----:R-:W-:-:S07]  /*1e60*/  IMAD.U32 R14, R167, 0x2, R20 ;  /* 0x00000002a70e7824 */ /* 0x002fce00078e0014 */
[----:B------:R-:W-:Y:S01]  /*1e70*/  HMMA.16816.F32 R52, R28, R12, R52 ;  /* 0x0000000c1c34723c */ /* 0x000fe20000001834 */
[----:B------:R-:W-:-:S04]  /*1e80*/  VIADD R13, R213, 0x20 ;  /* 0x00000020d50d7836 */ /* 0x000fc80000000000 */
[----:B------:R-:W-:-:S03]  /*1e90*/  IMAD.WIDE.U32 R12, R13, 0x2, R172 ;  /* 0x000000020d0c7825 */ /* 0x000fc600078e00ac */
[----:B------:R-:W-:Y:S01]  /*1ea0*/  HMMA.16816.F32 R36, R28, R32, R36 ;  /* 0x000000201c24723c */ /* 0x000fe20000001824 */
[----:B------:R-:W-:Y:S01]  /*1eb0*/  VIADD R33, R211, 0x20 ;  /* 0x00000020d3217836 */ /* 0x000fe20000000000 */
[----:B------:R-:W-:Y:S01]  /*1ec0*/  LDGSTS.E.BYPASS.128 [R201], desc[UR10][R12.64] ;  /* 0x000000000cc97fae */ /* 0x000fe2000b98180a */
[----:B------:R-:W-:Y:S02]  /*1ed0*/  IMAD.U32 R32, R167, 0x2, R22 ;  /* 0x00000002a7207824 */ /* 0x000fe400078e0016 */
[----:B------:R-:W-:Y:S01]  /*1ee0*/  IMAD.WIDE.U32 R4, R33, 0x2, R172 ;  /* 0x0000000221047825 */ /* 0x000fe200078e00ac */
[----:B------:R1:W-:Y:S02]  /*1ef0*/  LDGSTS.E.BYPASS.128 [R200], desc[UR10][R6.64] ;  /* 0x0000000006c87fae */ /* 0x0003e4000b98180a */
[C---:B------:R-:W-:Y:S02]  /*1f00*/  HMMA.16816.F32 R100, R56.reuse, R24, R100 ;  /* 0x000000183864723c */ /* 0x040fe40000001864 */
[----:B------:R2:W-:Y:S06]  /*1f10*/  LDGSTS.E.BYPASS.128 [R199], desc[UR10][R4.64] ;  /* 0x0000000004c77fae */ /* 0x0005ec000b98180a */
[----:B------:R-:W-:Y:S01]  /*1f20*/  HMMA.16816.F32 R96, R56, R26, R96 ;  /* 0x0000001a3860723c */ /* 0x000fe20000001860 */
[----:B------:R-:W-:-:S02]  /*1f30*/  VIADD R57, R210, 0x20 ;  /* 0x00000020d2397836 */ /* 0x000fc40000000000 */
[----:B-1----:R-:W-:Y:S02]  /*1f40*/  IMAD.U32 R6, R167, 0x2, R214 ;  /* 0x00000002a7067824 */ /* 0x002fe400078e00d6 */
[----:B------:R-:W-:-:S03]  /*1f50*/  IMAD.WIDE.U32 R56, R57, 0x2, R172 ;  /* 0x0000000239387825 */ /* 0x000fc600078e00ac */
[C---:B------:R-:W-:Y:S01]  /*1f60*/  HMMA.16816.F32 R152, R160.reuse, R34, R152 ;  /* 0x00000022a098723c */ /* 0x040fe20000001898 */
[C---:B------:R-:W-:Y:S01]  /*1f70*/  IMAD.U32 R58, R165.reuse, 0x2, R218 ;  /* 0x00000002a53a7824 */ /* 0x040fe200078e00da */
[----:B------:R1:W-:Y:S04]  /*1f80*/  LDGSTS.E.BYPASS.128 [R198], desc[UR10][R56.64] ;  /* 0x0000000038c67fae */ /* 0x0003e8000b98180a */
[----:B--2---:R-:W-:Y:S02]  /*1f90*/  LDSM.16.M88.4 R4, [R6] ;  /* 0x000000000604783b */ /* 0x004fe40000000200 */
[C---:B------:R-:W-:Y:S02]  /*1fa0*/  HMMA.16816.F32 R132, R160.reuse, R24, R132 ;  /* 0x00000018a084723c */ /* 0x040fe40000001884 */
[----:B------:R-:W-:Y:S04]  /*1fb0*/  LDSM.16.M88.4 R12, [R14] ;  /* 0x000000000e0c783b */ /* 0x000fe80000000200 */
[----:B-1----:R-:W1:Y:S02]  /*1fc0*/  LDSM.16.M88.4 R56, [R58] ;  /* 0x000000003a38783b */ /* 0x002e640000000200 */
[----:B------:R-:W-:Y:S01]  /*1fd0*/  HMMA.16816.F32 R128, R160, R26, R128 ;  /* 0x0000001aa080723c */ /* 0x000fe20000001880 */
[C---:B------:R-:W-:Y:S01]  /*1fe0*/  IMAD.U32 R160, R165.reuse, 0x2, R219 ;  /* 0x00000002a5a07824 */ /* 0x040fe200078e00db */
[----:B------:R-:W-:Y:S04]  /*1ff0*/  LDSM.16.M88.4 R20, [R21] ;  /* 0x000000001514783b */ /* 0x000fe80000000200 */
[----:B------:R-:W0:Y:S02]  /*2000*/  LDGDEPBAR ;  /* 0x00000000000079af */ /* 0x000e240000000000 */
[C---:B------:R-:W-:Y:S02]  /*2010*/  HMMA.16816.F32 R40, R28.reuse, R34, R40 ;  /* 0x000000221c28723c */ /* 0x040fe40000001828 */
[----:B------:R-:W2:Y:S04]  /*2020*/  LDSM.16.M88.4 R160, [R160] ;  /* 0x00000000a0a0783b */ /* 0x000ea80000000200 */
[----:B------:R-:W-:Y:S02]  /*2030*/  LDSM.16.M88.4 R32, [R32] ;  /* 0x000000002020783b */ /* 0x000fe40000000200 */
[----:B------:R-:W-:Y:S01]  /*2040*/  HMMA.16816.F32 R60, R28, R24, R60 ;  /* 0x000000181c3c723c */ /* 0x000fe2000000183c */
[----:B------:R-:W-:-:S07]  /*2050*/  IMAD.U32 R24, R165, 0x2, R217 ;  /* 0x00000002a5187824 */ /* 0x000fce00078e00d9 */
[----:B------:R-:W-:Y:S01]  /*2060*/  HMMA.16816.F32 R8, R28, R26, R8 ;  /* 0x0000001a1c08723c */ /* 0x000fe20000001808 */
[----:B------:R-:W-:Y:S01]  /*2070*/  IMAD.U32 R28, R165, 0x2, R216 ;  /* 0x00000002a51c7824 */ /* 0x000fe200078e00d8 */
[----:B------:R-:W3:Y:S05]  /*2080*/  LDSM.16.M88.4 R24, [R24] ;  /* 0x000000001818783b */ /* 0x000eea0000000200 */
[----:B------:R-:W4:Y:S01]  /*2090*/  LDSM.16.M88.4 R28, [R28] ;  /* 0x000000001c1c783b */ /* 0x000f220000000200 */
[C---:B-1----:R-:W-:Y:S08]  /*20a0*/  HMMA.16816.F32 R100, R56.reuse, R4, R100 ;  /* 0x000000043864723c */ /* 0x042ff00000001864 */
[----:B------:R-:W-:Y:S08]  /*20b0*/  HMMA.16816.F32 R108, R56, R12, R108 ;  /* 0x0000000c386c723c */ /* 0x000ff0000000186c */
[C---:B--2---:R-:W-:Y:S08]  /*20c0*/  HMMA.16816.F32 R132, R160.reuse, R4, R132 ;  /* 0x00000004a084723c */ /* 0x044ff00000001884 */
[----:B------:R-:W-:Y:S08]  /*20d0*/  HMMA.16816.F32 R140, R160, R12, R140 ;  /* 0x0000000ca08c723c */ /* 0x000ff0000000188c */
[-C--:B---3--:R-:W-:Y:S08]  /*20e0*/  HMMA.16816.F32 R68, R24, R4.reuse, R68 ;  /* 0x000000041844723c */ /* 0x088ff00000001844 */
[----:B----4-:R-:W-:Y:S01]  /*20f0*/  HMMA.16816.F32 R60, R28, R4, R60 ;  /* 0x000000041c3c723c */ /* 0x010fe2000000183c */
[----:B------:R-:W-:-:S05]  /*2100*/  IADD3 R4, PT, PT, R222, 0x2a00, RZ ;  /* 0x00002a00de047810 */ /* 0x000fca0007ffe0ff */
[----:B------:R-:W-:Y:S02]  /*2110*/  IMAD.U32 R164, R165, 0x2, R4 ;  /* 0x00000002a5a47824 */ /* 0x000fe400078e0004 */
[-C--:B------:R-:W-:Y:S08]  /*2120*/  HMMA.16816.F32 R76, R24, R12.reuse, R76 ;  /* 0x0000000c184c723c */ /* 0x080ff0000000184c */
[----:B------:R-:W-:Y:S01]  /*2130*/  HMMA.16816.F32 R52, R28, R12, R52 ;  /* 0x0000000c1c34723c */ /* 0x000fe20000001834 */
[----:B------:R-:W-:-:S07]  /*2140*/  VIADD R12, R222, 0x2200 ;  /* 0x00002200de0c7836 */ /* 0x000fce0000000000 */
        /* <DEDUP_REMOVED lines=10> */
[C---:B------:R-:W-:Y:S08]  /*21f0*/  HMMA.16816.F32 R64, R24.reuse, R6, R64 ;  /* 0x000000061840723c */ /* 0x040ff00000001840 */
[C---:B------:R-:W-:Y:S08]  /*2200*/  HMMA.16816.F32 R92, R24.reuse, R32, R92 ;  /* 0x00000020185c723c */ /* 0x040ff0000000185c */
[C---:B------:R-:W-:Y:S08]  /*2210*/  HMMA.16816.F32 R88, R24.reuse, R34, R88 ;  /* 0x000000221858723c */ /* 0x040ff00000001858 */
[C---:B------:R-:W-:Y:S08]  /*2220*/  HMMA.16816.F32 R84, R24.reuse, R20, R84 ;  /* 0x000000141854723c */ /* 0x040ff00000001854 */
[C---:B------:R-:W-:Y:S08]  /*2230*/  HMMA.16816.F32 R80, R24.reuse, R22, R80 ;  /* 0x000000161850723c */ /* 0x040ff00000001850 */
[----:B------:R-:W-:Y:S01]  /*2240*/  HMMA.16816.F32 R72, R24, R14, R72 ;  /* 0x0000000e1848723c */ /* 0x000fe20000001848 */
[----:B------:R-:W-:-:S04]  /*2250*/  VIADD R24, R221, 0x8e00 ;  /* 0x00008e00dd187836 */ /* 0x000fc80000000000 */
[----:B------:R-:W-:-:S03]  /*2260*/  IMAD.U32 R13, R167, 0x2, R24 ;  /* 0x00000002a70d7824 */ /* 0x000fc600078e0018 */
[----:B------:R-:W-:Y:S01]  /*2270*/  HMMA.16816.F32 R4, R28, R6, R8 ;  /* 0x000000061c04723c */ /* 0x000fe20000001808 */
[----:B------:R-:W-:-:S04]  /*2280*/  VIADD R8, R222, 0x2e00 ;  /* 0x00002e00de087836 */ /* 0x000fc80000000000 */
[----:B------:R-:W-:-:S03]  /*2290*/  IMAD.U32 R8, R165, 0x2, R8 ;  /* 0x00000002a5087824 */ /* 0x000fc600078e0008 */
[C---:B------:R-:W-:Y:S03]  /*22a0*/  HMMA.16816.F32 R116, R56.reuse, R20, R116 ;  /* 0x000000143874723c */ /* 0x040fe60000001874 */
[----:B------:R-:W-:Y:S05]  /*22b0*/  LDSM.16.M88.4 R8, [R8] ;  /* 0x000000000808783b */ /* 0x000fea0000000200 */
[C---:B------:R-:W-:Y:S08]  /*22c0*/  HMMA.16816.F32 R112, R56.reuse, R22, R112 ;  /* 0x000000163870723c */ /* 0x040ff00000001870 */
[----:B------:R-:W-:Y:S08]  /*22d0*/  HMMA.16816.F32 R104, R56, R14, R104 ;  /* 0x0000000e3868723c */ /* 0x000ff00000001868 */
[----:B------:R-:W-:Y:S01]  /*22e0*/  HMMA.16816.F32 R44, R28, R20, R44 ;  /* 0x000000141c2c723c */ /* 0x000fe2000000182c */
[----:B------:R-:W-:-:S04]  /*22f0*/  VIADD R20, R221, 0x8600 ;  /* 0x00008600dd147836 */ /* 0x000fc80000000000 */
[----:B------:R-:W-:-:S03]  /*2300*/  IMAD.U32 R25, R167, 0x2, R20 ;  /* 0x00000002a7197824 */ /* 0x000fc600078e0014 */
[----:B------:R-:W-:Y:S01]  /*2310*/  HMMA.16816.F32 R48, R28, R22, R48 ;  /* 0x000000161c30723c */ /* 0x000fe20000001830 */
[----:B------:R-:W-:Y:S02]  /*2320*/  VIADD R22, R221, 0x8a00 ;  /* 0x00008a00dd167836 */ /* 0x000fe40000000000 */
[----:B------:R-:W1:Y:S02]  /*2330*/  LDSM.16.M88.4 R24, [R25] ;  /* 0x000000001918783b */ /* 0x000e640000000200 */
[----:B------:R-:W-:-:S03]  /*2340*/  IMAD.U32 R22, R167, 0x2, R22 ;  /* 0x00000002a7167824 */ /* 0x000fc600078e0016 */
[----:B------:R-:W-:Y:S01]  /*2350*/  HMMA.16816.F32 R16, R28, R14, R16 ;  /* 0x0000000e1c10723c */ /* 0x000fe20000001810 */
[----:B------:R-:W-:Y:S02]  /*2360*/  IADD3 R14, PT, PT, R221, 0x8200, RZ ;  /* 0x00008200dd0e7810 */ /* 0x000fe40007ffe0ff */
[----:B------:R-:W2:Y:S05]  /*2370*/  LDSM.16.M88.4 R20, [R22] ;  /* 0x000000001614783b */ /* 0x000eaa0000000200 */
[C---:B------:R-:W-:Y:S08]  /*2380*/  HMMA.16816.F32 R124, R56.reuse, R32, R124 ;  /* 0x00000020387c723c */ /* 0x040ff0000000187c */
[----:B------:R-:W-:Y:S01]  /*2390*/  HMMA.16816.F32 R120, R56, R34, R120 ;  /* 0x000000223878723c */ /* 0x000fe20000001878 */
[----:B------:R-:W-:-:S06]  /*23a0*/  IMAD.U32 R56, R165, 0x2, R12 ;  /* 0x00000002a5387824 */ /* 0x000fcc00078e000c */
[----:B------:R-:W-:Y:S01]  /*23b0*/  LDSM.16.M88.4 R56, [R56] ;  /* 0x000000003838783b */ /* 0x000fe20000000200 */
[C---:B------:R-:W-:Y:S01]  /*23c0*/  HMMA.16816.F32 R36, R28.reuse, R32, R36 ;  /* 0x000000201c24723c */ /* 0x040fe20000001824 */
[----:B------:R-:W-:Y:S02]  /*23d0*/  LEA R32, R167, R14, 0x1 ;  /* 0x0000000ea7207211 */ /* 0x000fe400078e08ff */
[----:B------:R-:W3:Y:S05]  /*23e0*/  LDSM.16.M88.4 R12, [R13] ;  /* 0x000000000d0c783b */ /* 0x000eea0000000200 */
[----:B------:R-:W-:Y:S01]  /*23f0*/  HMMA.16816.F32 R40, R28, R34, R40 ;  /* 0x000000221c28723c */ /* 0x000fe20000001828 */
[----:B------:R-:W4:Y:S04]  /*2400*/  LDSM.16.M88.4 R28, [R164] ;  /* 0x00000000a41c783b */ /* 0x000f280000000200 */
[----:B------:R-:W5:Y:S01]  /*2410*/  LDSM.16.M88.4 R32, [R32] ;  /* 0x000000002020783b */ /* 0x000f620000000200 */
[----:B------:R-:W-:-:S04]  /*2420*/  DEPBAR.LE SB0, 0x2 ;  /* 0x000080800000791a */ /* 0x000fc80000000000 */
[C---:B-1----:R-:W-:Y:S08]  /*2430*/  HMMA.16816.F32 R148, R160.reuse, R24, R148 ;  /* 0x00000018a094723c */ /* 0x042ff00000001894 */
[C---:B------:R-:W-:Y:S08]  /*2440*/  HMMA.16816.F32 R144, R160.reuse, R26, R144 ;  /* 0x0000001aa090723c */ /* 0x040ff00000001890 */
[C---:B--2---:R-:W-:Y:S08]  /*2450*/  HMMA.16816.F32 R140, R160.reuse, R20, R140 ;  /* 0x00000014a08c723c */ /* 0x044ff0000000188c */
[C---:B------:R-:W-:Y:S08]  /*2460*/  HMMA.16816.F32 R136, R160.reuse, R22, R136 ;  /* 0x00000016a088723c */ /* 0x040ff00000001888 */
[C---:B---3--:R-:W-:Y:S08]  /*2470*/  HMMA.16816.F32 R132, R160.reuse, R12, R132 ;  /* 0x0000000ca084723c */ /* 0x048ff00000001884 */
[----:B------:R-:W-:Y:S08]  /*2480*/  HMMA.16816.F32 R128, R160, R14, R128 ;  /* 0x0000000ea080723c */ /* 0x000ff00000001880 */
[C---:B------:R-:W-:Y:S08]  /*2490*/  HMMA.16816.F32 R100, R56.reuse, R12, R100 ;  /* 0x0000000c3864723c */ /* 0x040ff00000001864 */
[----:B------:R-:W-:Y:S08]  /*24a0*/  HMMA.16816.F32 R96, R56, R14, R96 ;  /* 0x0000000e3860723c */ /* 0x000ff00000001860 */
[C---:B----4-:R-:W-:Y:S08]  /*24b0*/  HMMA.16816.F32 R68, R28.reuse, R12, R68 ;  /* 0x0000000c1c44723c */ /* 0x050ff00000001844 */
[----:B------:R-:W-:Y:S08]  /*24c0*/  HMMA.16816.F32 R64, R28, R14, R64 ;  /* 0x0000000e1c40723c */ /* 0x000ff00000001840 */
[----:B------:R-:W-:Y:S08]  /*24d0*/  HMMA.16816.F32 R60, R8, R12, R60 ;  /* 0x0000000c083c723c */ /* 0x000ff0000000183c */
[C---:B-----5:R-:W-:Y:S08]  /*24e0*/  HMMA.16816.F32 R156, R160.reuse, R32, R156 ;  /* 0x00000020a09c723c */ /* 0x060ff0000000189c */
[----:B------:R-:W-:Y:S08]  /*24f0*/  HMMA.16816.F32 R152, R160, R34, R152 ;  /* 0x00000022a098723c */ /* 0x000ff00000001898 */
[C---:B------:R-:W-:Y:S08]  /*2500*/  HMMA.16816.F32 R124, R56.reuse, R32, R124 ;  /* 0x00000020387c723c */ /* 0x040ff0000000187c */
[C---:B------:R-:W-:Y:S08]  /*2510*/  HMMA.16816.F32 R120, R56.reuse, R34, R120 ;  /* 0x000000223878723c */ /* 0x040ff00000001878 */
[C---:B------:R-:W-:Y:S08]  /*2520*/  HMMA.16816.F32 R116, R56.reuse, R24, R116 ;  /* 0x000000183874723c */ /* 0x040ff00000001874 */
[C---:B------:R-:W-:Y:S08]  /*2530*/  HMMA.16816.F32 R112, R56.reuse, R26, R112 ;  /* 0x0000001a3870723c */ /* 0x040ff00000001870 */
[C---:B------:R-:W-:Y:S08]  /*2540*/  HMMA.16816.F32 R108, R56.reuse, R20, R108 ;  /* 0x00000014386c723c */ /* 0x040ff0000000186c */
        /* <DEDUP_REMOVED lines=12> */
[C---:B------:R-:W-:Y:S08]  /*2610*/  HMMA.16816.F32 R16, R8.reuse, R22, R16 ;  /* 0x000000160810723c */ /* 0x040ff00000001810 */
[----:B------:R-:W-:Y:S01]  /*2620*/  HMMA.16816.F32 R12, R8, R14, R4 ;  /* 0x0000000e080c723c */ /* 0x000fe20000001804 */
[----:B------:R-:W-:Y:S06]  /*2630*/  BAR.SYNC.DEFER_BLOCKING 0x0 ;  /* 0x0000000000007b1d */ /* 0x000fec0000010000 */
[----:B------:R-:W-:-:S13]  /*2640*/  BRA.U UP0, `(.L_x_1) ;  /* 0x0000000100707547 */ /* 0x000fda000b800000 */
[----:B------:R-:W-:Y:S01]  /*2650*/  VIADD R9, R206, 0x40 ;  /* 0x00000040ce097836 */ /* 0x000fe20000000000 */
[----:B------:R-:W-:Y:S01]  /*2660*/  IADD3 R5, PT, PT, R208, 0x40, RZ ;  /* 0x00000040d0057810 */ /* 0x000fe20007ffe0ff */
[----:B------:R-:W-:Y:S02]  /*2670*/  VIADD R7, R207, 0x40 ;  /* 0x00000040cf077836 */ /* 0x000fe40000000000 */
[----:B------:R-:W-:Y:S02]  /*2680*/  VIADD R11, R209, 0x40 ;  /* 0x00000040d10b7836 */ /* 0x000fe40000000000 */
[----:B------:R-:W-:Y:S02]  /*2690*/  VIADD R23, R213, 0x40 ;  /* 0x00000040d5177836 */ /* 0x000fe40000000000 */
[----:B------:R-:W-:-:S04]  /*26a0*/  IMAD.WIDE.U32 R8, R9, 0x2, R174 ;  /* 0x0000000209087825 */ /* 0x000fc800078e00ae */
[----:B------:R-:W-:Y:S01]  /*26b0*/  VIADD R21, R212, 0x40 ;  /* 0x00000040d4157836 */ /* 0x000fe20000000000 */
[----:B------:R-:W-:Y:S01]  /*26c0*/  @!PT LDS RZ, [RZ] ;  /* 0x00000000fffff984 */ /* 0x000fe20000000800 */
[----:B------:R-:W-:Y:S01]  /*26d0*/  @!PT LDS RZ, [RZ] ;  /* 0x00000000fffff984 */ /* 0x000fe20000000800 */
[----:B------:R-:W-:Y:S01]  /*26e0*/  @!PT LDS RZ, [RZ] ;  /* 0x00000000fffff984 */ /* 0x000fe20000000800 */
[----:B------:R1:W-:Y:S01]  /*26f0*/  LDGSTS.E.BYPASS.128 [R197], desc[UR10][R8.64] ;  /* 0x0000000008c57fae */ /* 0x0003e2000b98180a */
[----:B------:R-:W-:-:S04]  /*2700*/  IMAD.WIDE.U32 R6, R7, 0x2, R174 ;  /* 0x0000000207067825 */ /* 0x000fc800078e00ae */
[----:B------:R-:W-:Y:S01]  /*2710*/  VIADD R25, R211, 0x40 ;  /* 0x00000040d3197836 */ /* 0x000fe20000000000 */
[----:B------:R1:W-:Y:S01]  /*2720*/  LDGSTS.E.BYPASS.128 [R196], desc[UR10][R6.64] ;  /* 0x0000000006c47fae */ /* 0x0003e2000b98180a */
[----:B------:R-:W-:-:S04]  /*2730*/  IMAD.WIDE.U32 R4, R5, 0x2, R174 ;  /* 0x0000000205047825 */ /* 0x000fc800078e00ae */
[----:B------:R-:W-:Y:S01]  /*2740*/  VIADD R27, R210, 0x40 ;  /* 0x00000040d21b7836 */ /* 0x000fe20000000000 */
[----:B------:R1:W-:Y:S01]  /*2750*/  LDGSTS.E.BYPASS.128 [R195], desc[UR10][R4.64] ;  /* 0x0000000004c37fae */ /* 0x0003e2000b98180a */
[----:B------:R-:W-:-:S04]  /*2760*/  IMAD.WIDE.U32 R174, R11, 0x2, R174 ;  /* 0x000000020bae7825 */ /* 0x000fc800078e00ae */
[--C-:B------:R-:W-:Y:S01]  /*2770*/  IMAD.WIDE.U32 R22, R23, 0x2, R172.reuse ;  /* 0x0000000217167825 */ /* 0x100fe200078e00ac */
[----:B------:R1:W-:Y:S03]  /*2780*/  LDGSTS.E.BYPASS.128 [R194], desc[UR10][R174.64] ;  /* 0x00000000aec27fae */ /* 0x0003e6000b98180a */
[--C-:B------:R-:W-:Y:S01]  /*2790*/  IMAD.WIDE.U32 R20, R21, 0x2, R172.reuse ;  /* 0x0000000215147825 */ /* 0x100fe200078e00ac */
[----:B------:R1:W-:Y:S03]  /*27a0*/  LDGSTS.E.BYPASS.128 [R193], desc[UR10][R22.64] ;  /* 0x0000000016c17fae */ /* 0x0003e6000b98180a */
[--C-:B------:R-:W-:Y:S01]  /*27b0*/  IMAD.WIDE.U32 R10, R25, 0x2, R172.reuse ;  /* 0x00000002190a7825 */ /* 0x100fe200078e00ac */
[----:B------:R1:W-:Y:S03]  /*27c0*/  LDGSTS.E.BYPASS.128 [R192], desc[UR10][R20.64] ;  /* 0x0000000014c07fae */ /* 0x0003e6000b98180a */
[----:B------:R-:W-:Y:S01]  /*27d0*/  IMAD.WIDE.U32 R172, R27, 0x2, R172 ;  /* 0x000000021bac7825 */ /* 0x000fe200078e00ac */
[----:B------:R1:W-:Y:S04]  /*27e0*/  LDGSTS.E.BYPASS.128 [R191], desc[UR10][R10.64] ;  /* 0x000000000abf7fae */ /* 0x0003e8000b98180a */
[----:B------:R1:W-:Y:S04]  /*27f0*/  LDGSTS.E.BYPASS.128 [R190], desc[UR10][R172.64] ;  /* 0x00000000acbe7fae */ /* 0x0003e8000b98180a */
[----:B------:R-:W0:Y:S02]  /*2800*/  LDGDEPBAR ;  /* 0x00000000000079af */ /* 0x000e240000000000 */
.L_x_1:
[----:B------:R-:W-:Y:S01]  /*2810*/  LDSM.16.M88.4 R160, [R168] ;  /* 0x00000000a8a0783b */ /* 0x000fe20000000200 */
[----:B------:R-:W-:Y:S01]  /*2820*/  UIADD3 UR4, UPT, UPT, UR4, 0x3, URZ ;  /* 0x0000000304047890 */ /* 0x000fe2000fffe0ff */
[----:B------:R-:W-:Y:S01]  /*2830*/  IADD3 R213, PT, PT, R213, 0x60, RZ ;  /* 0x00000060d5d57810 */ /* 0x000fe20007ffe0ff */
[----:B------:R-:W-:Y:S01]  /*2840*/  VIADD R212, R212, 0x60 ;  /* 0x00000060d4d47836 */ /* 0x000fe20000000000 */
[----:B-1----:R-:W1:Y:S01]  /*2850*/  LDSM.16.M88.4 R20, [R176] ;  /* 0x00000000b014783b */ /* 0x002e620000000200 */
[----:B------:R-:W-:Y:S01]  /*2860*/  UISETP.GE.AND UP0, UPT, UR4, UR7, UPT ;  /* 0x000000070400728c */ /* 0x000fe2000bf06270 */
[----:B------:R-:W-:Y:S01]  /*2870*/  VIADD R211, R211, 0x60 ;  /* 0x00000060d3d37836 */ /* 0x000fe20000000000 */
[----:B------:R-:W-:Y:S01]  /*2880*/  IADD3 R207, PT, PT, R207, 0x60, RZ ;  /* 0x00000060cfcf7810 */ /* 0x000fe20007ffe0ff */
[----:B------:R-:W2:Y:S01]  /*2890*/  LDSM.16.M88.4 R4, [R177] ;  /* 0x00000000b104783b */ /* 0x000ea20000000200 */
[----:B------:R-:W-:Y:S02]  /*28a0*/  VIADD R210, R210, 0x60 ;  /* 0x00000060d2d27836 */ /* 0x000fe40000000000 */
[----:B------:R-:W-:Y:S01]  /*28b0*/  VIADD R209, R209, 0x60 ;  /* 0x00000060d1d17836 */ /* 0x000fe20000000000 */
[----:B------:R-:W3:Y:S01]  /*28c0*/  LDSM.16.M88.4 R8, [R178] ;  /* 0x00000000b208783b */ /* 0x000ee20000000200 */
[----:B------:R-:W-:-:S02]  /*28d0*/  VIADD R208, R208, 0x60 ;  /* 0x00000060d0d07836 */ /* 0x000fc40000000000 */
[----:B------:R-:W-:Y:S01]  /*28e0*/  VIADD R206, R206, 0x60 ;  /* 0x00000060cece7836 */ /* 0x000fe20000000000 */
[----:B------:R-:W4:Y:S04]  /*28f0*/  LDSM.16.M88.4 R28, [R179] ;  /* 0x00000000b31c783b */ /* 0x000f280000000200 */
[----:B------:R-:W5:Y:S04]  /*2900*/  LDSM.16.M88.4 R56, [R169] ;  /* 0x00000000a938783b */ /* 0x000f680000000200 */
[----:B------:R-:W5:Y:S04]  /*2910*/  LDSM.16.M88.4 R24, [R170] ;  /* 0x00000000aa18783b */ /* 0x000f680000000200 */
[----:B------:R-:W5:Y:S04]  /*2920*/  LDSM.16.M88.4 R32, [R171] ;  /* 0x00000000ab20783b */ /* 0x000f680000000200 */
[----:B------:R-:W-:Y:S04]  /*2930*/  LDSM.16.M88.4 R172, [R182] ;  /* 0x00000000b6ac783b */ /* 0x000fe80000000200 */
[----:B------:R-:W-:Y:S01]  /*2940*/  LDSM.16.M88.4 R164, [R183] ;  /* 0x00000000b7a4783b */ /* 0x000fe20000000200 */
[C---:B-1----:R-:W-:Y:S08]  /*2950*/  HMMA.16816.F32 R156, R160.reuse, R20, R156 ;  /* 0x00000014a09c723c */ /* 0x042ff0000000189c */
[C---:B------:R-:W-:Y:S08]  /*2960*/  HMMA.16816.F32 R152, R160.reuse, R22, R152 ;  /* 0x00000016a098723c */ /* 0x040ff00000001898 */
[C---:B--2---:R-:W-:Y:S08]  /*2970*/  HMMA.16816.F32 R148, R160.reuse, R4, R148 ;  /* 0x00000004a094723c */ /* 0x044ff00000001894 */
[C---:B------:R-:W-:Y:S08]  /*2980*/  HMMA.16816.F32 R144, R160.reuse, R6, R144 ;  /* 0x00000006a090723c */ /* 0x040ff00000001890 */
[C---:B---3--:R-:W-:Y:S08]  /*2990*/  HMMA.16816.F32 R140, R160.reuse, R8, R140 ;  /* 0x00000008a08c723c */ /* 0x048ff0000000188c */
[C---:B------:R-:W-:Y:S08]  /*29a0*/  HMMA.16816.F32 R136, R160.reuse, R10, R136 ;  /* 0x0000000aa088723c */ /* 0x040ff00000001888 */
[C---:B----4-:R-:W-:Y:S08]  /*29b0*/  HMMA.16816.F32 R132, R160.reuse, R28, R132 ;  /* 0x0000001ca084723c */ /* 0x050ff00000001884 */
[----:B------:R-:W-:Y:S01]  /*29c0*/  HMMA.16816.F32 R128, R160, R30, R128 ;  /* 0x0000001ea080723c */ /* 0x000fe20000001880 */
[----:B------:R-:W-:Y:S07]  /*29d0*/  LDSM.16.M88.4 R160, [R184] ;  /* 0x00000000b8a0783b */ /* 0x000fee0000000200 */
[C---:B-----5:R-:W-:Y:S08]  /*29e0*/  HMMA.16816.F32 R124, R56.reuse, R20, R124 ;  /* 0x00000014387c723c */ /* 0x060ff0000000187c */
[C---:B------:R-:W-:Y:S08]  /*29f0*/  HMMA.16816.F32 R120, R56.reuse, R22, R120 ;  /* 0x000000163878723c */ /* 0x040ff00000001878 */
[C---:B------:R-:W-:Y:S08]  /*2a00*/  HMMA.16816.F32 R116, R56.reuse, R4, R116 ;  /* 0x000000043874723c */ /* 0x040ff00000001874 */
[C---:B------:R-:W-:Y:S08]  /*2a10*/  HMMA.16816.F32 R112, R56.reuse, R6, R112 ;  /* 0x000000063870723c */ /* 0x040ff00000001870 */
[C---:B------:R-:W-:Y:S08]  /*2a20*/  HMMA.16816.F32 R108, R56.reuse, R8, R108 ;  /* 0x00000008386c723c */ /* 0x040ff0000000186c */
[C---:B------:R-:W-:Y:S08]  /*2a30*/  HMMA.16816.F32 R104, R56.reuse, R10, R104 ;  /* 0x0000000a3868723c */ /* 0x040ff00000001868 */
[C---:B------:R-:W-:Y:S08]  /*2a40*/  HMMA.16816.F32 R100, R56.reuse, R28, R100 ;  /* 0x0000001c3864723c */ /* 0x040ff00000001864 */
[----:B------:R-:W-:Y:S01]  /*2a50*/  HMMA.16816.F32 R96, R56, R30, R96 ;  /* 0x0000001e3860723c */ /* 0x000fe20000001860 */
[----:B------:R-:W1:Y:S07]  /*2a60*/  LDSM.16.M88.4 R56, [R188] ;  /* 0x00000000bc38783b */ /* 0x000e6e0000000200 */
[C---:B------:R-:W-:Y:S08]  /*2a70*/  HMMA.16816.F32 R84, R24.reuse, R4, R84 ;  /* 0x000000041854723c */ /* 0x040ff00000001854 */
[C---:B------:R-:W-:Y:S08]  /*2a80*/  HMMA.16816.F32 R80, R24.reuse, R6, R80 ;  /* 0x000000061850723c */ /* 0x040ff00000001850 */
[C---:B------:R-:W-:Y:S08]  /*2a90*/  HMMA.16816.F32 R76, R24.reuse, R8, R76 ;  /* 0x00000008184c723c */ /* 0x040ff0000000184c */
[----:B------:R-:W-:Y:S08]  /*2aa0*/  HMMA.16816.F32 R72, R24, R10, R72 ;  /* 0x0000000a1848723c */ /* 0x000ff00000001848 */
[C---:B------:R-:W-:Y:S08]  /*2ab0*/  HMMA.16816.F32 R44, R32.reuse, R4, R44 ;  /* 0x00000004202c723c */ /* 0x040ff0000000182c */
[C---:B------:R-:W-:Y:S01]  /*2ac0*/  HMMA.16816.F32 R48, R32.reuse, R6, R48 ;  /* 0x000000062030723c */ /* 0x040fe20000001830 */
[----:B------:R-:W2:Y:S07]  /*2ad0*/  LDSM.16.M88.4 R4, [R189] ;  /* 0x00000000bd04783b */ /* 0x000eae0000000200 */
[C---:B------:R-:W-:Y:S08]  /*2ae0*/  HMMA.16816.F32 R52, R32.reuse, R8, R52 ;  /* 0x000000082034723c */ /* 0x040ff00000001834 */
[----:B------:R-:W-:Y:S01]  /*2af0*/  HMMA.16816.F32 R16, R32, R10, R16 ;  /* 0x0000000a2010723c */ /* 0x000fe20000001810 */
[----:B------:R-:W3:Y:S07]  /*2b00*/  LDSM.16.M88.4 R8, [R185] ;  /* 0x00000000b908783b */ /* 0x000eee0000000200 */
[C---:B------:R-:W-:Y:S08]  /*2b10*/  HMMA.16816.F32 R92, R24.reuse, R20, R92 ;  /* 0x00000014185c723c */ /* 0x040ff0000000185c */
[C---:B------:R-:W-:Y:S08]  /*2b20*/  HMMA.16816.F32 R88, R24.reuse, R22, R88 ;  /* 0x000000161858723c */ /* 0x040ff00000001858 */
[C---:B------:R-:W-:Y:S08]  /*2b30*/  HMMA.16816.F32 R68, R24.reuse, R28, R68 ;  /* 0x0000001c1844723c */ /* 0x040ff00000001844 */
[----:B------:R-:W-:Y:S01]  /*2b40*/  HMMA.16816.F32 R64, R24, R30, R64 ;  /* 0x0000001e1840723c */ /* 0x000fe20000001840 */
[----:B------:R-:W4:Y:S07]  /*2b50*/  LDSM.16.M88.4 R24, [R186] ;  /* 0x00000000ba18783b */ /* 0x000f2e0000000200 */
[C---:B------:R-:W-:Y:S08]  /*2b60*/  HMMA.16816.F32 R36, R32.reuse, R20, R36 ;  /* 0x000000142024723c */ /* 0x040ff00000001824 */
[C---:B------:R-:W-:Y:S01]  /*2b70*/  HMMA.16816.F32 R40, R32.reuse, R22, R40 ;  /* 0x000000162028723c */ /* 0x040fe20000001828 */
[----:B------:R-:W5:Y:S07]  /*2b80*/  LDSM.16.M88.4 R20, [R187] ;  /* 0x00000000bb14783b */ /* 0x000f6e0000000200 */
[C---:B------:R-:W-:Y:S08]  /*2b90*/  HMMA.16816.F32 R60, R32.reuse, R28, R60 ;  /* 0x0000001c203c723c */ /* 0x040ff0000000183c */
[----:B------:R-:W-:Y:S08]  /*2ba0*/  HMMA.16816.F32 R12, R32, R30, R12 ;  /* 0x0000001e200c723c */ /* 0x000ff0000000180c */
[C---:B-1----:R-:W-:Y:S08]  /*2bb0*/  HMMA.16816.F32 R140, R172.reuse, R56, R140 ;  /* 0x00000038ac8c723c */ /* 0x042ff0000000188c */
[C---:B------:R-:W-:Y:S08]  /*2bc0*/  HMMA.16816.F32 R136, R172.reuse, R58, R136 ;  /* 0x0000003aac88723c */ /* 0x040ff00000001888 */
[C---:B--2---:R-:W-:Y:S08]  /*2bd0*/  HMMA.16816.F32 R132, R172.reuse, R4, R132 ;  /* 0x00000004ac84723c */ /* 0x044ff00000001884 */
[----:B------:R-:W-:Y:S08]  /*2be0*/  HMMA.16816.F32 R128, R172, R6, R128 ;  /* 0x00000006ac80723c */ /* 0x000ff00000001880 */
[C---:B------:R-:W-:Y:S08]  /*2bf0*/  HMMA.16816.F32 R108, R164.reuse, R56, R108 ;  /* 0x00000038a46c723c */ /* 0x040ff0000000186c */
[C---:B------:R-:W-:Y:S08]  /*2c00*/  HMMA.16816.F32 R104, R164.reuse, R58, R104 ;  /* 0x0000003aa468723c */ /* 0x040ff00000001868 */
[C---:B------:R-:W-:Y:S08]  /*2c10*/  HMMA.16816.F32 R100, R164.reuse, R4, R100 ;  /* 0x00000004a464723c */ /* 0x040ff00000001864 */
[----:B------:R-:W-:Y:S08]  /*2c20*/  HMMA.16816.F32 R96, R164, R6, R96 ;  /* 0x00000006a460723c */ /* 0x000ff00000001860 */
[C---:B------:R-:W-:Y:S08]  /*2c30*/  HMMA.16816.F32 R76, R160.reuse, R56, R76 ;  /* 0x00000038a04c723c */ /* 0x040ff0000000184c */
[C---:B------:R-:W-:Y:S08]  /*2c40*/  HMMA.16816.F32 R72, R160.reuse, R58, R72 ;  /* 0x0000003aa048723c */ /* 0x040ff00000001848 */
[C---:B------:R-:W-:Y:S08]  /*2c50*/  HMMA.16816.F32 R68, R160.reuse, R4, R68 ;  /* 0x00000004a044723c */ /* 0x040ff00000001844 */
[----:B------:R-:W-:Y:S08]  /*2c60*/  HMMA.16816.F32 R64, R160, R6, R64 ;  /* 0x00000006a040723c */ /* 0x000ff00000001840 */
[C---:B---3--:R-:W-:Y:S08]  /*2c70*/  HMMA.16816.F32 R52, R8.reuse, R56, R52 ;  /* 0x000000380834723c */ /* 0x048ff00000001834 */
[----:B------:R-:W-:Y:S08]  /*2c80*/  HMMA.16816.F32 R60, R8, R4, R60 ;  /* 0x00000004083c723c */ /* 0x000ff0000000183c */
[C---:B----4-:R-:W-:Y:S08]  /*2c90*/  HMMA.16816.F32 R156, R172.reuse, R24, R156 ;  /* 0x00000018ac9c723c */ /* 0x050ff0000000189c */
[C---:B------:R-:W-:Y:S08]  /*2ca0*/  HMMA.16816.F32 R152, R172.reuse, R26, R152 ;  /* 0x0000001aac98723c */ /* 0x040ff00000001898 */
[C---:B-----5:R-:W-:Y:S08]  /*2cb0*/  HMMA.16816.F32 R148, R172.reuse, R20, R148 ;  /* 0x00000014ac94723c */ /* 0x060ff00000001894 */
        /* <DEDUP_REMOVED lines=14> */
[----:B------:R-:W-:Y:S01]  /*2da0*/  HMMA.16816.F32 R4, R8, R6, R12 ;  /* 0x000000060804723c */ /* 0x000fe2000000180c */
[----:B------:R-:W-:-:S04]  /*2db0*/  NOP ;  /* 0x0000000000007918 */ /* 0x000fc80000000000 */
[----:B------:R-:W-:-:S15]  /*2dc0*/  BRA.U !UP0, `(.L_x_2) ;  /* 0xffffffe508847547 */ /* 0x000fde000b83ffff */
.L_x_0:
[----:B------:R-:W1:Y:S01]  /*2dd0*/  LDCU UR4, c[0x0][0x3a0] ;  /* 0x00007400ff0477ac */ /* 0x000e620008000800 */
[----:B------:R-:W2:Y:S01]  /*2de0*/  S2R R182, SR_LANEID ;  /* 0x0000000000b67919 */ /* 0x000ea20000000000 */
[----:B-1----:R-:W-:-:S04]  /*2df0*/  UIMAD.WIDE UR4, UR4, 0x2aaaaaab, URZ ;  /* 0x2aaaaaab040478a5 */ /* 0x002fc8000f8e02ff */
[----:B------:R-:W-:-:S04]  /*2e00*/  USHF.R.U32.HI UR4, URZ, 0x1f, UR5 ;  /* 0x0000001fff047899 */ /* 0x000fc80008011605 */
[----:B------:R-:W-:-:S03]  /*2e10*/  ULEA.HI.SX32 UR4, UR5, UR4, 0x1c ;  /* 0x0000000405047291 */ /* 0x000fc6000f8fe2ff */
[----:B------:R-:W-:Y:S02]  /*2e20*/  UMOV UR5, 0x3 ;  /* 0x0000000300057882 */ /* 0x000fe40000000000 */
[----:B------:R-:W-:-:S04]  /*2e30*/  UIMAD UR5, UR4, UR5, -0x3 ;  /* 0xfffffffd040574a4 */ /* 0x000fc8000f8e0205 */
[----:B------:R-:W-:-:S09]  /*2e40*/  UISETP.GE.AND UP0, UPT, UR5, UR7, UPT ;  /* 0x000000070500728c */ /* 0x000fd2000bf06270 */
[----:B--2---:R-:W-:Y:S05]  /*2e50*/  BRA.U UP0, `(.L_x_3) ;  /* 0x0000000900047547 */ /* 0x004fea000b800000 */
[----:B------:R-:W1:Y:S01]  /*2e60*/  S2R R8, SR_LANEID ;  /* 0x0000000000087919 */ /* 0x000e620000000000 */
[----:B------:R-:W2:Y:S01]  /*2e70*/  S2UR UR8, SR_CgaCtaId ;  /* 0x00000000000879c3 */ /* 0x000ea20000008800 */
[----:B------:R-:W-:Y:S02]  /*2e80*/  UMOV UR5, 0x400 ;  /* 0x0000040000057882 */ /* 0x000fe40000000000 */
[----:B--2---:R-:W-:-:S06]  /*2e90*/  ULEA UR5, UR8, UR5, 0x18 ;  /* 0x0000000508057291 */ /* 0x004fcc000f8ec0ff */
[----:B------:R-:W-:Y:S02]  /*2ea0*/  LEA R17, R3, UR5, 0xc ;  /* 0x0000000503117c11 */ /* 0x000fe4000f8e60ff */
[--C-:B-1----:R-:W-:Y:S02]  /*2eb0*/  SHF.R.U32.HI R9, RZ, 0x3, R8.reuse ;  /* 0x00000003ff097819 */ /* 0x102fe40000011608 */
[----:B------:R-:W-:Y:S01]  /*2ec0*/  LOP3.LUT R10, R8, 0x7, RZ, 0xc0, !PT ;  /* 0x00000007080a7812 */ /* 0x000fe200078ec0ff */
[----:B------:R-:W-:Y:S01]  /*2ed0*/  VIADD R19, R17, 0x6200 ;  /* 0x0000620011137836 */ /* 0x000fe20000000000 */
[----:B------:R-:W-:Y:S01]  /*2ee0*/  SHF.R.U32.HI R11, RZ, 0x4, R8 ;  /* 0x00000004ff0b7819 */ /* 0x000fe20000011608 */
[C---:B------:R-:W-:Y:S01]  /*2ef0*/  IMAD.SHL.U32 R16, R9.reuse, 0x8, RZ ;  /* 0x0000000809107824 */ /* 0x040fe200078e00ff */
[----:B------:R-:W-:Y:S01]  /*2f00*/  LEA R32, R2, UR5, 0xc ;  /* 0x0000000502207c11 */ /* 0x000fe2000f8e60ff */
[----:B------:R-:W-:Y:S02]  /*2f10*/  IMAD.SHL.U32 R13, R9, 0x8, RZ ;  /* 0x00000008090d7824 */ /* 0x000fe400078e00ff */
[C-C-:B------:R-:W-:Y:S01]  /*2f20*/  IMAD R9, R11.reuse, 0x8, R10.reuse ;  /* 0x000000080b097824 */ /* 0x140fe200078e020a */
[----:B------:R-:W-:Y:S01]  /*2f30*/  LOP3.LUT R16, R16, 0x8, RZ, 0xe2, !PT ;  /* 0x0000000810107812 */ /* 0x000fe200078ee2ff */
[----:B------:R-:W-:Y:S01]  /*2f40*/  IMAD.SHL.U32 R183, R11, 0x8, RZ ;  /* 0x000000080bb77824 */ /* 0x000fe200078e00ff */
[----:B------:R-:W-:Y:S01]  /*2f50*/  LOP3.LUT R8, R13, 0x8, R10, 0xe2, !PT ;  /* 0x000000080d087812 */ /* 0x000fe200078ee20a */
[----:B------:R-:W-:-:S02]  /*2f60*/  VIADD R11, R17, 0x6400 ;  /* 0x00006400110b7836 */ /* 0x000fc40000000000 */
[----:B------:R-:W-:Y:S01]  /*2f70*/  IMAD R16, R9, 0x10, R16 ;  /* 0x0000001009107824 */ /* 0x000fe200078e0210 */
[----:B------:R-:W-:Y:S01]  /*2f80*/  LEA R183, R8, R183, 0x4 ;  /* 0x000000b708b77211 */ /* 0x000fe200078e20ff */
[----:B------:R-:W-:Y:S02]  /*2f90*/  VIADD R9, R17, 0x6000 ;  /* 0x0000600011097836 */ /* 0x000fe40000000000 */
[----:B------:R-:W-:Y:S01]  /*2fa0*/  VIADD R8, R32, 0x400 ;  /* 0x0000040020087836 */ /* 0x000fe20000000000 */
[----:B------:R-:W-:Y:S01]  /*2fb0*/  LEA R24, R183, R32, 0x1 ;  /* 0x00000020b7187211 */ /* 0x000fe200078e08ff */
[C---:B------:R-:W-:Y:S01]  /*2fc0*/  IMAD.U32 R172, R16.reuse, 0x2, R9 ;  /* 0x0000000210ac7824 */ /* 0x040fe200078e0009 */
[C---:B------:R-:W-:Y:S01]  /*2fd0*/  LEA R28, R16.reuse, R19, 0x1 ;  /* 0x00000013101c7211 */ /* 0x040fe200078e08ff */
[----:B------:R-:W-:Y:S01]  /*2fe0*/  VIADD R13, R17, 0x6800 ;  /* 0x00006800110d7836 */ /* 0x000fe20000000000 */
[----:B------:R-:W-:Y:S01]  /*2ff0*/  LEA R20, R183, R8, 0x1 ;  /* 0x00000008b7147211 */ /* 0x000fe200078e08ff */
[----:B------:R-:W-:Y:S01]  /*3000*/  VIADD R9, R17, 0x6c00 ;  /* 0x00006c0011097836 */ /* 0x000fe20000000000 */
[----:B------:R-:W-:Y:S01]  /*3010*/  LDSM.16.M88.4 R24, [R24] ;  /* 0x000000001818783b */ /* 0x000fe20000000200 */
[----:B------:R-:W-:-:S02]  /*3020*/  IMAD.U32 R164, R16, 0x2, R11 ;  /* 0x0000000210a47824 */ /* 0x000fc400078e000b */
[C---:B------:R-:W-:Y:S01]  /*3030*/  IMAD.U32 R160, R16.reuse, 0x2, R13 ;  /* 0x0000000210a07824 */ /* 0x040fe200078e000d */
[----:B------:R-:W1:Y:S01]  /*3040*/  LDSM.16.M88.4 R172, [R172] ;  /* 0x00000000acac783b */ /* 0x000e620000000200 */
[----:B------:R-:W-:Y:S02]  /*3050*/  IMAD.U32 R9, R16, 0x2, R9 ;  /* 0x0000000210097824 */ /* 0x000fe400078e0009 */
[C---:B------:R-:W-:Y:S01]  /*3060*/  VIADD R12, R32.reuse, 0x800 ;  /* 0x00000800200c7836 */ /* 0x040fe20000000000 */
[----:B------:R-:W-:Y:S01]  /*3070*/  LDSM.16.M88.4 R164, [R164] ;  /* 0x00000000a4a4783b */ /* 0x000fe20000000200 */
[C---:B------:R-:W-:Y:S02]  /*3080*/  VIADD R18, R32.reuse, 0xc00 ;  /* 0x00000c0020127836 */ /* 0x040fe40000000000 */
[C---:B------:R-:W-:Y:S01]  /*3090*/  IMAD.U32 R12, R183.reuse, 0x2, R12 ;  /* 0x00000002b70c7824 */ /* 0x040fe200078e000c */
[----:B------:R-:W-:Y:S01]  /*30a0*/  LDSM.16.M88.4 R160, [R160] ;  /* 0x00000000a0a0783b */ /* 0x000fe20000000200 */
[C---:B------:R-:W-:Y:S01]  /*30b0*/  VIADD R34, R32.reuse, 0xa00 ;  /* 0x00000a0020227836 */ /* 0x040fe20000000000 */
[C---:B------:R-:W-:Y:S01]  /*30c0*/  LEA R18, R183.reuse, R18, 0x1 ;  /* 0x00000012b7127211 */ /* 0x040fe200078e08ff */
[C---:B------:R-:W-:Y:S01]  /*30d0*/  VIADD R188, R32.reuse, 0xe00 ;  /* 0x00000e0020bc7836 */ /* 0x040fe20000000000 */
[----:B------:R-:W-:Y:S02]  /*30e0*/  LDSM.16.M88.4 R8, [R9] ;  /* 0x000000000908783b */ /* 0x000fe40000000200 */
[C---:B------:R-:W-:Y:S01]  /*30f0*/  LEA R34, R183.reuse, R34, 0x1 ;  /* 0x00000022b7227211 */ /* 0x040fe200078e08ff */
[----:B------:R-:W-:Y:S01]  /*3100*/  IMAD.U32 R188, R183, 0x2, R188 ;  /* 0x00000002b7bc7824 */ /* 0x000fe200078e00bc */
[----:B------:R-:W2:Y:S04]  /*3110*/  LDSM.16.M88.4 R20, [R20] ;  /* 0x000000001414783b */ /* 0x000ea80000000200 */
[----:B------:R-:W3:Y:S04]  /*3120*/  LDSM.16.M88.4 R12, [R12] ;  /* 0x000000000c0c783b */ /* 0x000ee80000000200 */
[----:B------:R-:W4:Y:S04]  /*3130*/  LDSM.16.M88.4 R184, [R18] ;  /* 0x0000000012b8783b */ /* 0x000f280000000200 */
[----:B------:R-:W-:Y:S01]  /*3140*/  LDSM.16.M88.4 R28, [R28] ;  /* 0x000000001c1c783b */ /* 0x000fe20000000200 */
[C---:B-1----:R-:W-:Y:S08]  /*3150*/  HMMA.16816.F32 R156, R24.reuse, R172, R156 ;  /* 0x000000ac189c723c */ /* 0x042ff0000000189c */
[----:B------:R-:W-:Y:S08]  /*3160*/  HMMA.16816.F32 R152, R24, R174, R152 ;  /* 0x000000ae1898723c */ /* 0x000ff00000001898 */
[C---:B--2---:R-:W-:Y:S08]  /*3170*/  HMMA.16816.F32 R124, R20.reuse, R172, R124 ;  /* 0x000000ac147c723c */ /* 0x044ff0000000187c */
[C---:B------:R-:W-:Y:S08]  /*3180*/  HMMA.16816.F32 R120, R20.reuse, R174, R120 ;  /* 0x000000ae1478723c */ /* 0x040ff00000001878 */
[C---:B------:R-:W-:Y:S08]  /*3190*/  HMMA.16816.F32 R116, R20.reuse, R164, R116 ;  /* 0x000000a41474723c */ /* 0x040ff00000001874 */
[C---:B------:R-:W-:Y:S08]  /*31a0*/  HMMA.16816.F32 R112, R20.reuse, R166, R112 ;  /* 0x000000a61470723c */ /* 0x040ff00000001870 */
[C---:B------:R-:W-:Y:S08]  /*31b0*/  HMMA.16816.F32 R108, R20.reuse, R160, R108 ;  /* 0x000000a0146c723c */ /* 0x040ff0000000186c */
[C---:B------:R-:W-:Y:S08]  /*31c0*/  HMMA.16816.F32 R104, R20.reuse, R162, R104 ;  /* 0x000000a21468723c */ /* 0x040ff00000001868 */
[C---:B------:R-:W-:Y:S08]  /*31d0*/  HMMA.16816.F32 R100, R20.reuse, R8, R100 ;  /* 0x000000081464723c */ /* 0x040ff00000001864 */
[----:B------:R-:W-:Y:S01]  /*31e0*/  HMMA.16816.F32 R96, R20, R10, R96 ;  /* 0x0000000a1460723c */ /* 0x000fe20000001860 */
[----:B------:R-:W-:-:S02]  /*31f0*/  VIADD R20, R32, 0x200 ;  /* 0x0000020020147836 */ /* 0x000fc40000000000 */
[C---:B------:R-:W-:Y:S02]  /*3200*/  VIADD R21, R17.reuse, 0x6600 ;  /* 0x0000660011157836 */ /* 0x040fe40000000000 */
[----:B------:R-:W-:Y:S02]  /*3210*/  VIADD R23, R17, 0x6a00 ;  /* 0x00006a0011177836 */ /* 0x000fe40000000000 */
[----:B------:R-:W-:Y:S01]  /*3220*/  IMAD.U32 R176, R183, 0x2, R20 ;  /* 0x00000002b7b07824 */ /* 0x000fe200078e0014 */
[C---:B------:R-:W-:Y:S01]  /*3230*/  HMMA.16816.F32 R148, R24.reuse, R164, R148 ;  /* 0x000000a41894723c */ /* 0x040fe20000001894 */
[----:B------:R-:W-:Y:S02]  /*3240*/  VIADD R17, R17, 0x6e00 ;  /* 0x00006e0011117836 */ /* 0x000fe40000000000 */
[----:B------:R-:W-:Y:S02]  /*3250*/  VIADD R20, R32, 0x600 ;  /* 0x0000060020147836 */ /* 0x000fe40000000000 */
[C---:B------:R-:W-:Y:S01]  /*3260*/  IMAD.U32 R23, R16.reuse, 0x2, R23 ;  /* 0x0000000210177824 */ /* 0x040fe200078e0017 */
[----:B------:R-:W1:Y:S01]  /*3270*/  LDSM.16.M88.4 R176, [R176] ;  /* 0x00000000b0b0783b */ /* 0x000e620000000200 */
[C---:B------:R-:W-:Y:S01]  /*3280*/  IMAD.U32 R17, R16.reuse, 0x2, R17 ;  /* 0x0000000210117824 */ /* 0x040fe200078e0011 */
[C---:B------:R-:W-:Y:S01]  /*3290*/  HMMA.16816.F32 R144, R24.reuse, R166, R144 ;  /* 0x000000a61890723c */ /* 0x040fe20000001890 */
[----:B------:R-:W-:Y:S01]  /*32a0*/  IMAD.U32 R168, R183, 0x2, R20 ;  /* 0x00000002b7a87824 */ /* 0x000fe200078e0014 */
[----:B------:R-:W-:Y:S05]  /*32b0*/  LDSM.16.M88.4 R32, [R34] ;  /* 0x000000002220783b */ /* 0x000fea0000000200 */
[----:B------:R-:W-:Y:S01]  /*32c0*/  LDSM.16.M88.4 R168, [R168] ;  /* 0x00000000a8a8783b */ /* 0x000fe20000000200 */
[C---:B------:R-:W-:Y:S08]  /*32d0*/  HMMA.16816.F32 R140, R24.reuse, R160, R140 ;  /* 0x000000a0188c723c */ /* 0x040ff0000000188c */
[C---:B------:R-:W-:Y:S08]  /*32e0*/  HMMA.16816.F32 R136, R24.reuse, R162, R136 ;  /* 0x000000a21888723c */ /* 0x040ff00000001888 */
[C---:B------:R-:W-:Y:S08]  /*32f0*/  HMMA.16816.F32 R132, R24.reuse, R8, R132 ;  /* 0x000000081884723c */ /* 0x040ff00000001884 */
[----:B------:R-:W-:Y:S01]  /*3300*/  HMMA.16816.F32 R128, R24, R10, R128 ;  /* 0x0000000a1880723c */ /* 0x000fe20000001880 */
[----:B------:R-:W-:-:S02]  /*3310*/  IMAD.U32 R24, R16, 0x2, R21 ;  /* 0x0000000210187824 */ /* 0x000fc400078e0015 */
[----:B------:R-:W-:Y:S04]  /*3320*/  LDSM.16.M88.4 R20, [R23] ;  /* 0x000000001714783b */ /* 0x000fe80000000200 */
[----:B------:R-:W2:Y:S01]  /*3330*/  LDSM.16.M88.4 R24, [R24] ;  /* 0x000000001818783b */ /* 0x000ea20000000200 */
[C---:B---3--:R-:W-:Y:S03]  /*3340*/  HMMA.16816.F32 R92, R12.reuse, R172, R92 ;  /* 0x000000ac0c5c723c */ /* 0x048fe6000000185c */
[----:B------:R-:W3:Y:S05]  /*3350*/  LDSM.16.M88.4 R16, [R17] ;  /* 0x000000001110783b */ /* 0x000eea0000000200 */
[C---:B------:R-:W-:Y:S08]  /*3360*/  HMMA.16816.F32 R88, R12.reuse, R174, R88 ;  /* 0x000000ae0c58723c */ /* 0x040ff00000001858 */
[C---:B------:R-:W-:Y:S08]  /*3370*/  HMMA.16816.F32 R84, R12.reuse, R164, R84 ;  /* 0x000000a40c54723c */ /* 0x040ff00000001854 */
[C---:B------:R-:W-:Y:S08]  /*3380*/  HMMA.16816.F32 R80, R12.reuse, R166, R80 ;  /* 0x000000a60c50723c */ /* 0x040ff00000001850 */
[C---:B------:R-:W-:Y:S08]  /*3390*/  HMMA.16816.F32 R76, R12.reuse, R160, R76 ;  /* 0x000000a00c4c723c */ /* 0x040ff0000000184c */
[C---:B------:R-:W-:Y:S08]  /*33a0*/  HMMA.16816.F32 R72, R12.reuse, R162, R72 ;  /* 0x000000a20c48723c */ /* 0x040ff00000001848 */
[C---:B------:R-:W-:Y:S08]  /*33b0*/  HMMA.16816.F32 R68, R12.reuse, R8, R68 ;  /* 0x000000080c44723c */ /* 0x040ff00000001844 */
[----:B------:R-:W-:Y:S01]  /*33c0*/  HMMA.16816.F32 R64, R12, R10, R64 ;  /* 0x0000000a0c40723c */ /* 0x000fe20000001840 */
[----:B------:R-:W5:Y:S07]  /*33d0*/  LDSM.16.M88.4 R12, [R188] ;  /* 0x00000000bc0c783b */ /* 0x000f6e0000000200 */
[C---:B----4-:R-:W-:Y:S08]  /*33e0*/  HMMA.16816.F32 R36, R184.reuse, R172, R36 ;  /* 0x000000acb824723c */ /* 0x050ff00000001824 */
[C---:B------:R-:W-:Y:S08]  /*33f0*/  HMMA.16816.F32 R40, R184.reuse, R174, R40 ;  /* 0x000000aeb828723c */ /* 0x040ff00000001828 */
[C---:B------:R-:W-:Y:S08]  /*3400*/  HMMA.16816.F32 R44, R184.reuse, R164, R44 ;  /* 0x000000a4b82c723c */ /* 0x040ff0000000182c */
[C---:B------:R-:W-:Y:S08]  /*3410*/  HMMA.16816.F32 R48, R184.reuse, R166, R48 ;  /* 0x000000a6b830723c */ /* 0x040ff00000001830 */
[C---:B------:R-:W-:Y:S08]  /*3420*/  HMMA.16816.F32 R52, R184.reuse, R160, R52 ;  /* 0x000000a0b834723c */ /* 0x040ff00000001834 */
[C---:B------:R-:W-:Y:S08]  /*3430*/  HMMA.16816.F32 R56, R184.reuse, R162, R56 ;  /* 0x000000a2b838723c */ /* 0x040ff00000001838 */
[C---:B------:R-:W-:Y:S08]  /*3440*/  HMMA.16816.F32 R60, R184.reuse, R8, R60 ;  /* 0x00000008b83c723c */ /* 0x040ff0000000183c */
[----:B------:R-:W-:Y:S08]  /*3450*/  HMMA.16816.F32 R4, R184, R10, R4 ;  /* 0x0000000ab804723c */ /* 0x000ff00000001804 */
[C---:B-1----:R-:W-:Y:S08]  /*3460*/  HMMA.16816.F32 R156, R176.reuse, R28, R156 ;  /* 0x0000001cb09c723c */ /* 0x042ff0000000189c */
[C---:B------:R-:W-:Y:S08]  /*3470*/  HMMA.16816.F32 R152, R176.reuse, R30, R152 ;  /* 0x0000001eb098723c */ /* 0x040ff00000001898 */
[C---:B--2---:R-:W-:Y:S08]  /*3480*/  HMMA.16816.F32 R148, R176.reuse, R24, R148 ;  /* 0x00000018b094723c */ /* 0x044ff00000001894 */
[C---:B------:R-:W-:Y:S08]  /*3490*/  HMMA.16816.F32 R144, R176.reuse, R26, R144 ;  /* 0x0000001ab090723c */ /* 0x040ff00000001890 */
[C---:B------:R-:W-:Y:S08]  /*34a0*/  HMMA.16816.F32 R140, R176.reuse, R20, R140 ;  /* 0x00000014b08c723c */ /* 0x040ff0000000188c */
[C---:B------:R-:W-:Y:S08]  /*34b0*/  HMMA.16816.F32 R136, R176.reuse, R22, R136 ;  /* 0x00000016b088723c */ /* 0x040ff00000001888 */
[C---:B---3--:R-:W-:Y:S08]  /*34c0*/  HMMA.16816.F32 R132, R176.reuse, R16, R132 ;  /* 0x00000010b084723c */ /* 0x048ff00000001884 */
[----:B------:R-:W-:Y:S08]  /*34d0*/  HMMA.16816.F32 R128, R176, R18, R128 ;  /* 0x00000012b080723c */ /* 0x000ff00000001880 */
[C---:B------:R-:W-:Y:S08]  /*34e0*/  HMMA.16816.F32 R124, R168.reuse, R28, R124 ;  /* 0x0000001ca87c723c */ /* 0x040ff0000000187c */
[C---:B------:R-:W-:Y:S08]  /*34f0*/  HMMA.16816.F32 R120, R168.reuse, R30, R120 ;  /* 0x0000001ea878723c */ /* 0x040ff00000001878 */
        /* <DEDUP_REMOVED lines=14> */
[C---:B-----5:R-:W-:Y:S08]  /*35e0*/  HMMA.16816.F32 R36, R12.reuse, R28, R36 ;  /* 0x0000001c0c24723c */ /* 0x060ff00000001824 */
[C---:B------:R-:W-:Y:S08]  /*35f0*/  HMMA.16816.F32 R40, R12.reuse, R30, R40 ;  /* 0x0000001e0c28723c */ /* 0x040ff00000001828 */
[C---:B------:R-:W-:Y:S08]  /*3600*/  HMMA.16816.F32 R44, R12.reuse, R24, R44 ;  /* 0x000000180c2c723c */ /* 0x040ff0000000182c */
[C---:B------:R-:W-:Y:S08]  /*3610*/  HMMA.16816.F32 R48, R12.reuse, R26, R48 ;  /* 0x0000001a0c30723c */ /* 0x040ff00000001830 */
[C---:B------:R-:W-:Y:S08]  /*3620*/  HMMA.16816.F32 R52, R12.reuse, R20, R52 ;  /* 0x000000140c34723c */ /* 0x040ff00000001834 */
[C---:B------:R-:W-:Y:S08]  /*3630*/  HMMA.16816.F32 R56, R12.reuse, R22, R56 ;  /* 0x000000160c38723c */ /* 0x040ff00000001838 */
[C---:B------:R-:W-:Y:S08]  /*3640*/  HMMA.16816.F32 R60, R12.reuse, R16, R60 ;  /* 0x000000100c3c723c */ /* 0x040ff0000000183c */
[----:B------:R-:W-:-:S15]  /*3650*/  HMMA.16816.F32 R4, R12, R18, R4 ;  /* 0x000000120c04723c */ /* 0x000fde0000001804 */
[----:B------:R-:W-:-:S05]  /*3660*/  NOP ;  /* 0x0000000000007918 */ /* 0x000fca0000000000 */
.L_x_3:
[----:B------:R-:W-:Y:S02]  /*3670*/  UMOV UR5, 0x3 ;  /* 0x0000000300057882 */ /* 0x000fe40000000000 */
[----:B------:R-:W-:-:S04]  /*3680*/  UIMAD UR4, UR4, UR5, -0x2 ;  /* 0xfffffffe040474a4 */ /* 0x000fc8000f8e0205 */
[----:B------:R-:W-:-:S09]  /*3690*/  UISETP.GE.AND UP0, UPT, UR4, UR7, UPT ;  /* 0x000000070400728c */ /* 0x000fd2000bf06270 */
[----:B------:R-:W-:Y:S05]  /*36a0*/  BRA.U UP0, `(.L_x_4) ;  /* 0x0000000900087547 */ /* 0x000fea000b800000 */
[----:B------:R-:W1:Y:S01]  /*36b0*/  S2R R8, SR_LANEID ;  /* 0x0000000000087919 */ /* 0x000e620000000000 */
[----:B------:R-:W2:Y:S01]  /*36c0*/  S2UR UR5, SR_CgaCtaId ;  /* 0x00000000000579c3 */ /* 0x000ea20000008800 */
[----:B------:R-:W-:Y:S02]  /*36d0*/  UMOV UR4, 0x400 ;  /* 0x0000040000047882 */ /* 0x000fe40000000000 */
[----:B--2---:R-:W-:-:S06]  /*36e0*/  ULEA UR4, UR5, UR4, 0x18 ;  /* 0x0000000405047291 */ /* 0x004fcc000f8ec0ff */
[----:B------:R-:W-:Y:S02]  /*36f0*/  LEA R24, R2, UR4, 0xc ;  /* 0x0000000402187c11 */ /* 0x000fe4000f8e60ff */
[--C-:B-1----:R-:W-:Y:S02]  /*3700*/  SHF.R.U32.HI R9, RZ, 0x3, R8.reuse ;  /* 0x00000003ff097819 */ /* 0x102fe40000011608 */
[----:B------:R-:W-:Y:S01]  /*3710*/  LOP3.LUT R10, R8, 0x7, RZ, 0xc0, !PT ;  /* 0x00000007080a7812 */ /* 0x000fe200078ec0ff */
[C---:B------:R-:W-:Y:S01]  /*3720*/  VIADD R12, R24.reuse, 0x2400 ;  /* 0x00002400180c7836 */ /* 0x040fe20000000000 */
[----:B------:R-:W-:Y:S01]  /*3730*/  SHF.R.U32.HI R11, RZ, 0x4, R8 ;  /* 0x00000004ff0b7819 */ /* 0x000fe20000011608 */
[C---:B------:R-:W-:Y:S02]  /*3740*/  IMAD.SHL.U32 R13, R9.reuse, 0x8, RZ ;  /* 0x00000008090d7824 */ /* 0x040fe400078e00ff */
[----:B------:R-:W-:Y:S01]  /*3750*/  IMAD.SHL.U32 R9, R9, 0x8, RZ ;  /* 0x0000000809097824 */ /* 0x000fe200078e00ff */
[----:B------:R-:W-:Y:S01]  /*3760*/  SHF.L.U32 R183, R11, 0x3, RZ ;  /* 0x000000030bb77819 */ /* 0x000fe200000006ff */
[C---:B------:R-:W-:Y:S01]  /*3770*/  VIADD R20, R24.reuse, 0x2800 ;  /* 0x0000280018147836 */ /* 0x040fe20000000000 */
[--C-:B------:R-:W-:Y:S01]  /*3780*/  LOP3.LUT R8, R13, 0x8, R10.reuse, 0xe2, !PT ;  /* 0x000000080d087812 */ /* 0x100fe200078ee20a */
[----:B------:R-:W-:Y:S01]  /*3790*/  IMAD R13, R11, 0x8, R10 ;  /* 0x000000080b0d7824 */ /* 0x000fe200078e020a */
[----:B------:R-:W-:Y:S01]  /*37a0*/  LOP3.LUT R10, R9, 0x8, RZ, 0xe2, !PT ;  /* 0x00000008090a7812 */ /* 0x000fe200078ee2ff */
[----:B------:R-:W-:Y:S01]  /*37b0*/  VIADD R26, R24, 0x2a00 ;  /* 0x00002a00181a7836 */ /* 0x000fe20000000000 */
[----:B------:R-:W-:Y:S01]  /*37c0*/  LEA R9, R3, UR4, 0xc ;  /* 0x0000000403097c11 */ /* 0x000fe2000f8e60ff */
[----:B------:R-:W-:-:S02]  /*37d0*/  IMAD R183, R8, 0x10, R183 ;  /* 0x0000001008b77824 */ /* 0x000fc400078e02b7 */
[----:B------:R-:W-:Y:S01]  /*37e0*/  IMAD R8, R13, 0x10, R10 ;  /* 0x000000100d087824 */ /* 0x000fe200078e020a */
[C---:B------:R-:W-:Y:S01]  /*37f0*/  IADD3 R13, PT, PT, R9.reuse, 0x8400, RZ ;  /* 0x00008400090d7810 */ /* 0x040fe20007ffe0ff */
[C---:B------:R-:W-:Y:S02]  /*3800*/  VIADD R15, R9.reuse, 0x8800 ;  /* 0x00008800090f7836 */ /* 0x040fe40000000000 */
[C---:B------:R-:W-:Y:S02]  /*3810*/  VIADD R11, R9.reuse, 0x8000 ;  /* 0x00008000090b7836 */ /* 0x040fe40000000000 */
[----:B------:R-:W-:Y:S01]  /*3820*/  VIADD R21, R9, 0x8c00 ;  /* 0x00008c0009157836 */ /* 0x000fe20000000000 */
[C---:B------:R-:W-:Y:S01]  /*3830*/  LEA R160, R8.reuse, R15, 0x1 ;  /* 0x0000000f08a07211 */ /* 0x040fe200078e08ff */
[----:B------:R-:W-:Y:S02]  /*3840*/  IMAD.U32 R164, R8, 0x2, R13 ;  /* 0x0000000208a47824 */ /* 0x000fe400078e000d */
[----:B------:R-:W-:-:S02]  /*3850*/  IMAD.U32 R12, R183, 0x2, R12 ;  /* 0x00000002b70c7824 */ /* 0x000fc400078e000c */
[C---:B------:R-:W-:Y:S01]  /*3860*/  IMAD.U32 R11, R8.reuse, 0x2, R11 ;  /* 0x00000002080b7824 */ /* 0x040fe200078e000b */
[----:B------:R-:W-:Y:S01]  /*3870*/  LDSM.16.M88.4 R160, [R160] ;  /* 0x00000000a0a0783b */ /* 0x000fe20000000200 */
[----:B------:R-:W-:Y:S02]  /*3880*/  IMAD.U32 R21, R8, 0x2, R21 ;  /* 0x0000000208157824 */ /* 0x000fe400078e0015 */
[C---:B------:R-:W-:Y:S01]  /*3890*/  VIADD R10, R24.reuse, 0x2000 ;  /* 0x00002000180a7836 */ /* 0x040fe20000000000 */
[----:B------:R1:W-:Y:S01]  /*38a0*/  LDSM.16.M88.4 R172, [R11] ;  /* 0x000000000bac783b */ /* 0x0003e20000000200 */
[C---:B------:R-:W-:Y:S02]  /*38b0*/  IMAD.U32 R20, R183.reuse, 0x2, R20 ;  /* 0x00000002b7147824 */ /* 0x040fe400078e0014 */
[----:B------:R-:W-:Y:S01]  /*38c0*/  IMAD.U32 R10, R183, 0x2, R10 ;  /* 0x00000002b70a7824 */ /* 0x000fe200078e000a */
[----:B------:R-:W-:Y:S01]  /*38d0*/  LDSM.16.M88.4 R164, [R164] ;  /* 0x00000000a4a4783b */ /* 0x000fe20000000200 */
[----:B------:R-:W-:-:S02]  /*38e0*/  VIADD R188, R24, 0x2e00 ;  /* 0x00002e0018bc7836 */ /* 0x000fc40000000000 */
[----:B------:R-:W-:Y:S01]  /*38f0*/  IMAD.U32 R26, R183, 0x2, R26 ;  /* 0x00000002b71a7824 */ /* 0x000fe200078e001a */
[----:B------:R-:W-:Y:S01]  /*3900*/  LDSM.16.M88.4 R28, [R21] ;  /* 0x00000000151c783b */ /* 0x000fe20000000200 */
[----:B-1----:R-:W-:Y:S02]  /*3910*/  VIADD R11, R9, 0x8200 ;  /* 0x00008200090b7836 */ /* 0x002fe40000000000 */
[----:B------:R-:W-:Y:S01]  /*3920*/  IMAD.U32 R188, R183, 0x2, R188 ;  /* 0x00000002b7bc7824 */ /* 0x000fe200078e00bc */
[----:B------:R-:W1:Y:S04]  /*3930*/  LDSM.16.M88.4 R12, [R12] ;  /* 0x000000000c0c783b */ /* 0x000e680000000200 */
[----:B------:R2:W3:Y:S04]  /*3940*/  LDSM.16.M88.4 R16, [R10] ;  /* 0x000000000a10783b */ /* 0x0004e80000000200 */
[----:B------:R4:W5:Y:S01]  /*3950*/  LDSM.16.M88.4 R32, [R20] ;  /* 0x000000001420783b */ /* 0x0009620000000200 */
[----:B--2---:R-:W-:-:S04]  /*3960*/  VIADD R10, R24, 0x2c00 ;  /* 0x00002c00180a7836 */ /* 0x004fc80000000000 */
[----:B------:R-:W-:Y:S02]  /*3970*/  IMAD.U32 R10, R183, 0x2, R10 ;  /* 0x00000002b70a7824 */ /* 0x000fe400078e000a */
[----:B----4-:R-:W-:-:S03]  /*3980*/  IMAD.U32 R20, R8, 0x2, R11 ;  /* 0x0000000208147824 */ /* 0x010fc600078e000b */
[----:B------:R-:W2:Y:S04]  /*3990*/  LDSM.16.M88.4 R184, [R10] ;  /* 0x000000000ab8783b */ /* 0x000ea80000000200 */
[----:B------:R-:W-:Y:S01]  /*39a0*/  LDSM.16.M88.4 R20, [R20] ;  /* 0x000000001414783b */ /* 0x000fe20000000200 */
        /* <DEDUP_REMOVED lines=8> */
[----:B------:R-:W-:Y:S01]  /*3a30*/  IADD3 R12, PT, PT, R24, 0x2200, RZ ;  /* 0x00002200180c7810 */ /* 0x000fe20007ffe0ff */
[----:B------:R-:W-:-:S02]  /*3a40*/  VIADD R13, R9, 0x8600 ;  /* 0x00008600090d7836 */ /* 0x000fc40000000000 */
[----:B------:R-:W-:Y:S01]  /*3a50*/  VIADD R15, R9, 0x8a00 ;  /* 0x00008a00090f7836 */ /* 0x000fe20000000000 */
[----:B------:R-:W-:Y:S01]  /*3a60*/  LEA R176, R183, R12, 0x1 ;  /* 0x0000000cb7b07211 */ /* 0x000fe200078e08ff */
[----:B------:R-:W-:Y:S02]  /*3a70*/  VIADD R12, R24, 0x2600 ;  /* 0x00002600180c7836 */ /* 0x000fe40000000000 */
[----:B------:R-:W-:Y:S01]  /*3a80*/  VIADD R9, R9, 0x8e00 ;  /* 0x00008e0009097836 */ /* 0x000fe20000000000 */
[C---:B---3--:R-:W-:Y:S01]  /*3a90*/  HMMA.16816.F32 R156, R16.reuse, R172, R156 ;  /* 0x000000ac109c723c */ /* 0x048fe2000000189c */
[C---:B------:R-:W-:Y:S01]  /*3aa0*/  IMAD.U32 R15, R8.reuse, 0x2, R15 ;  /* 0x00000002080f7824 */ /* 0x040fe200078e000f */
[----:B------:R-:W-:Y:S01]  /*3ab0*/  LEA R168, R183, R12, 0x1 ;  /* 0x0000000cb7a87211 */ /* 0x000fe200078e08ff */
[C---:B------:R-:W-:Y:S01]  /*3ac0*/  IMAD.U32 R9, R8.reuse, 0x2, R9 ;  /* 0x0000000208097824 */ /* 0x040fe200078e0009 */
[----:B------:R-:W1:Y:S04]  /*3ad0*/  LDSM.16.M88.4 R176, [R176] ;  /* 0x00000000b0b0783b */ /* 0x000e680000000200 */
[C---:B------:R-:W-:Y:S01]  /*3ae0*/  HMMA.16816.F32 R152, R16.reuse, R174, R152 ;  /* 0x000000ae1098723c */ /* 0x040fe20000001898 */
[----:B------:R-:W-:Y:S04]  /*3af0*/  LDSM.16.M88.4 R168, [R168] ;  /* 0x00000000a8a8783b */ /* 0x000fe80000000200 */
[----:B------:R-:W-:Y:S03]  /*3b00*/  LDSM.16.M88.4 R24, [R26] ;  /* 0x000000001a18783b */ /* 0x000fe60000000200 */
[C---:B------:R-:W-:Y:S08]  /*3b10*/  HMMA.16816.F32 R148, R16.reuse, R164, R148 ;  /* 0x000000a41094723c */ /* 0x040ff00000001894 */
[C---:B------:R-:W-:Y:S08]  /*3b20*/  HMMA.16816.F32 R144, R16.reuse, R166, R144 ;  /* 0x000000a61090723c */ /* 0x040ff00000001890 */
[C---:B------:R-:W-:Y:S08]  /*3b30*/  HMMA.16816.F32 R140, R16.reuse, R160, R140 ;  /* 0x000000a0108c723c */ /* 0x040ff0000000188c */
[C---:B------:R-:W-:Y:S08]  /*3b40*/  HMMA.16816.F32 R136, R16.reuse, R162, R136 ;  /* 0x000000a21088723c */ /* 0x040ff00000001888 */
[C---:B------:R-:W-:Y:S08]  /*3b50*/  HMMA.16816.F32 R132, R16.reuse, R28, R132 ;  /* 0x0000001c1084723c */ /* 0x040ff00000001884 */
[----:B------:R-:W-:Y:S01]  /*3b60*/  HMMA.16816.F32 R128, R16, R30, R128 ;  /* 0x0000001e1080723c */ /* 0x000fe20000001880 */
[----:B------:R-:W-:-:S02]  /*3b70*/  IMAD.U32 R16, R8, 0x2, R13 ;  /* 0x0000000208107824 */ /* 0x000fc400078e000d */
[----:B------:R-:W-:Y:S04]  /*3b80*/  LDSM.16.M88.4 R12, [R15] ;  /* 0x000000000f0c783b */ /* 0x000fe80000000200 */
[----:B------:R-:W3:Y:S01]  /*3b90*/  LDSM.16.M88.4 R16, [R16] ;  /* 0x000000001010783b */ /* 0x000ee20000000200 */
[C---:B-----5:R-:W-:Y:S03]  /*3ba0*/  HMMA.16816.F32 R92, R32.reuse, R172, R92 ;  /* 0x000000ac205c723c */ /* 0x060fe6000000185c */
[----:B------:R-:W4:Y:S05]  /*3bb0*/  LDSM.16.M88.4 R8, [R9] ;  /* 0x000000000908783b */ /* 0x000f2a0000000200 */
        /* <DEDUP_REMOVED lines=8> */
[C---:B--2---:R-:W-:Y:S08]  /*3c40*/  HMMA.16816.F32 R36, R184.reuse, R172, R36 ;  /* 0x000000acb824723c */ /* 0x044ff00000001824 */
        /* <DEDUP_REMOVED lines=9> */
[C---:B---3--:R-:W-:Y:S08]  /*3ce0*/  HMMA.16816.F32 R148, R176.reuse, R16, R148 ;  /* 0x00000010b094723c */ /* 0x048ff00000001894 */
[C---:B------:R-:W-:Y:S08]  /*3cf0*/  HMMA.16816.F32 R144, R176.reuse, R18, R144 ;  /* 0x00000012b090723c */ /* 0x040ff00000001890 */
[C---:B------:R-:W-:Y:S08]  /*3d00*/  HMMA.16816.F32 R140, R176.reuse, R12, R140 ;  /* 0x0000000cb08c723c */ /* 0x040ff0000000188c */
[C---:B------:R-:W-:Y:S08]  /*3d10*/  HMMA.16816.F32 R136, R176.reuse, R14, R136 ;  /* 0x0000000eb088723c */ /* 0x040ff00000001888 */
[C---:B----4-:R-:W-:Y:S08]  /*3d20*/  HMMA.16816.F32 R132, R176.reuse, R8, R132 ;  /* 0x00000008b084723c */ /* 0x050ff00000001884 */
        /* <DEDUP_REMOVED lines=26> */
.L_x_4:
[----:B------:R-:W1:Y:S01]  /*3ed0*/  S2UR UR5, SR_CgaCtaId ;  /* 0x00000000000579c3 */ /* 0x000e620000008800 */
[----:B------:R-:W-:Y:S01]  /*3ee0*/  IMAD R2, R2, 0x2, R3 ;  /* 0x0000000202027824 */ /* 0x000fe200078e0203 */
[----:B------:R-:W-:Y:S01]  /*3ef0*/  UMOV UR4, 0x400 ;  /* 0x0000040000047882 */ /* 0x000fe20000000000 */
[----:B------:R-:W-:Y:S01]  /*3f00*/  SHF.R.U32.HI R3, RZ, 0x2, R182 ;  /* 0x00000002ff037819 */ /* 0x000fe200000116b6 */
[----:B------:R-:W-:Y:S01]  /*3f10*/  IMAD.SHL.U32 R8, R181, 0x10, RZ ;  /* 0x00000010b5087824 */ /* 0x000fe200078e00ff */
[----:B------:R-:W-:Y:S01]  /*3f20*/  LOP3.LUT R182, R182, 0x3, RZ, 0xc0, !PT ;  /* 0x00000003b6b67812 */ /* 0x000fe200078ec0ff */
[----:B------:R-:W-:Y:S01]  /*3f30*/  IMAD R181, R0, 0x80, R181 ;  /* 0x0000008000b57824 */ /* 0x000fe200078e02b5 */
[----:B------:R-:W-:Y:S01]  /*3f40*/  SHF.L.U32 R2, R2, 0xa, RZ ;  /* 0x0000000a02027819 */ /* 0x000fe200000006ff */
[----:B------:R-:W2:Y:S01]  /*3f50*/  LDC R17, c[0x0][0x39c] ;  /* 0x0000e700ff117b82 */ /* 0x000ea20000000800 */
[----:B------:R-:W-:Y:S01]  /*3f60*/  LOP3.LUT R9, R8, 0x1fff00, RZ, 0xc0, !PT ;  /* 0x001fff0008097812 */ /* 0x000fe200078ec0ff */
[----:B------:R-:W-:-:S03]  /*3f70*/  IMAD R3, R3, 0x8, R182 ;  /* 0x0000000803037824 */ /* 0x000fc600078e02b6 */
[----:B------:R-:W-:-:S03]  /*3f80*/  LOP3.LUT R9, R9, 0xf, R180, 0xf8, !PT ;  /* 0x0000000f09097812 */ /* 0x000fc600078ef8b4 */
[----:B------:R-:W3:Y:S01]  /*3f90*/  LDC R19, c[0x0][0x39c] ;  /* 0x0000e700ff137b82 */ /* 0x000ee20000000800 */
[----:B-1----:R-:W-:-:S07]  /*3fa0*/  ULEA UR4, UR5, UR4, 0x18 ;  /* 0x0000000405047291 */ /* 0x002fce000f8ec0ff */
[----:B------:R-:W1:Y:S01]  /*3fb0*/  LDC R25, c[0x0][0x39c] ;  /* 0x0000e700ff197b82 */ /* 0x000e620000000800 */
[----:B------:R-:W-:-:S07]  /*3fc0*/  LEA R2, R2, UR4, 0x2 ;  /* 0x0000000402027c11 */ /* 0x000fce000f8e10ff */
[----:B------:R-:W4:Y:S01]  /*3fd0*/  LDC R27, c[0x0][0x39c] ;  /* 0x0000e700ff1b7b82 */ /* 0x000f220000000800 */
[C---:B------:R-:W-:Y:S01]  /*3fe0*/  IADD3 R8, PT, PT, R2.reuse, 0x800, RZ ;  /* 0x0000080002087810 */ /* 0x040fe20007ffe0ff */
[C---:B------:R-:W-:Y:S01]  /*3ff0*/  VIADD R0, R2.reuse, 0x400 ;  /* 0x0000040002007836 */ /* 0x040fe20000000000 */
[C---:B------:R-:W-:Y:S01]  /*4000*/  IADD3 R20, PT, PT, R2.reuse, 0x2000, RZ ;  /* 0x0000200002147810 */ /* 0x040fe20007ffe0ff */
[C---:B------:R-:W-:Y:S02]  /*4010*/  VIADD R10, R2.reuse, 0xc00 ;  /* 0x00000c00020a7836 */ /* 0x040fe40000000000 */
[C---:B------:R-:W-:Y:S02]  /*4020*/  IMAD.U32 R13, R3.reuse, 0x8, R2 ;  /* 0x00000008030d7824 */ /* 0x040fe400078e0002 */
[----:B------:R-:W-:Y:S01]  /*4030*/  IMAD.U32 R11, R3, 0x8, R0 ;  /* 0x00000008030b7824 */ /* 0x000fe200078e0000 */
[----:B------:R-:W5:Y:S01]  /*4040*/  LDC R29, c[0x0][0x39c] ;  /* 0x0000e700ff1d7b82 */ /* 0x000f620000000800 */
[C---:B------:R-:W-:Y:S01]  /*4050*/  VIADD R12, R2.reuse, 0x1000 ;  /* 0x00001000020c7836 */ /* 0x040fe20000000000 */
[----:B------:R-:W-:Y:S01]  /*4060*/  STS.64 [R13], R156 ;  /* 0x0000009c0d007388 */ /* 0x000fe20000000a00 */
[----:B------:R-:W-:-:S02]  /*4070*/  VIADD R14, R2, 0x1400 ;  /* 0x00001400020e7836 */ /* 0x000fc40000000000 */
[C---:B------:R-:W-:Y:S01]  /*4080*/  IMAD.U32 R0, R3.reuse, 0x8, R8 ;  /* 0x0000000803007824 */ /* 0x040fe200078e0008 */
[----:B------:R-:W-:Y:S01]  /*4090*/  STS.64 [R13+0x200], R158 ;  /* 0x0002009e0d007388 */ /* 0x000fe20000000a00 */
[C---:B------:R-:W-:Y:S01]  /*40a0*/  IMAD.U32 R10, R3.reuse, 0x8, R10 ;  /* 0x00000008030a7824 */ /* 0x040fe200078e000a */
[C---:B------:R-:W-:Y:S01]  /*40b0*/  LEA R14, R3.reuse, R14, 0x3 ;  /* 0x0000000e030e7211 */ /* 0x040fe200078e18ff */
[C---:B------:R-:W-:Y:S01]  /*40c0*/  VIADD R16, R2.reuse, 0x1800 ;  /* 0x0000180002107836 */ /* 0x040fe20000000000 */
[----:B------:R-:W-:Y:S01]  /*40d0*/  STS.64 [R13+0x20], R152 ;  /* 0x000020980d007388 */ /* 0x000fe20000000a00 */
[C---:B------:R-:W-:Y:S01]  /*40e0*/  IMAD.U32 R12, R3.reuse, 0x8, R12 ;  /* 0x00000008030c7824 */ /* 0x040fe200078e000c */
[----:B------:R-:W5:Y:S01]  /*40f0*/  LDC R31, c[0x0][0x39c] ;  /* 0x0000e700ff1f7b82 */ /* 0x000f620000000800 */
[----:B------:R-:W-:Y:S01]  /*4100*/  VIADD R18, R2, 0x1c00 ;  /* 0x00001c0002127836 */ /* 0x000fe20000000000 */
[----:B------:R-:W-:Y:S01]  /*4110*/  STS.64 [R13+0x220], R154 ;  /* 0x0002209a0d007388 */ /* 0x000fe20000000a00 */
[----:B------:R-:W-:-:S02]  /*4120*/  IMAD.U32 R16, R3, 0x8, R16 ;  /* 0x0000000803107824 */ /* 0x000fc400078e0010 */
[----:B------:R-:W-:Y:S01]  /*4130*/  VIADD R2, R2, 0x2400 ;  /* 0x0000240002027836 */ /* 0x000fe20000000000 */
[----:B------:R-:W-:Y:S01]  /*4140*/  STS.64 [R11], R148 ;  /* 0x000000940b007388 */ /* 0x000fe20000000a00 */
[C---:B------:R-:W-:Y:S01]  /*4150*/  IMAD.U32 R18, R3.reuse, 0x8, R18 ;  /* 0x0000000803127824 */ /* 0x040fe200078e0012 */
[----:B------:R-:W5:Y:S01]  /*4160*/  LDC R33, c[0x0][0x39c] ;  /* 0x0000e700ff217b82 */ /* 0x000f620000000800 */
[C---:B------:R-:W-:Y:S01]  /*4170*/  IMAD.U32 R20, R3.reuse, 0x8, R20 ;  /* 0x0000000803147824 */ /* 0x040fe200078e0014 */
[----:B------:R-:W-:Y:S01]  /*4180*/  STS.64 [R11+0x200], R150 ;  /* 0x000200960b007388 */ /* 0x000fe20000000a00 */
[----:B------:R-:W-:-:S03]  /*4190*/  IMAD.U32 R8, R3, 0x8, R2 ;  /* 0x0000000803087824 */ /* 0x000fc600078e0002 */
[----:B------:R-:W-:Y:S02]  /*41a0*/  STS.64 [R11+0x20], R144 ;  /* 0x000020900b007388 */ /* 0x000fe40000000a00 */
[----:B------:R-:W2:Y:S02]  /*41b0*/  LDC.64 R2, c[0x0][0x390] ;  /* 0x0000e400ff027b82 */ /* 0x000ea40000000a00 */
[----:B------:R3:W-:Y:S04]  /*41c0*/  STS.64 [R11+0x220], R146 ;  /* 0x000220920b007388 */ /* 0x0007e80000000a00 */
[----:B------:R-:W-:Y:S02]  /*41d0*/  STS.64 [R0], R140 ;  /* 0x0000008c00007388 */ /* 0x000fe40000000a00 */
[----:B------:R-:W5:Y:S02]  /*41e0*/  LDC R35, c[0x0][0x39c] ;  /* 0x0000e700ff237b82 */ /* 0x000f640000000800 */
[----:B------:R-:W-:Y:S04]  /*41f0*/  STS.64 [R0+0x200], R142 ;  /* 0x0002008e00007388 */ /* 0x000fe80000000a00 */
[----:B------:R-:W-:Y:S02]  /*4200*/  STS.64 [R0+0x20], R136 ;  /* 0x0000208800007388 */ /* 0x000fe40000000a00 */
[----:B---3--:R-:W3:Y:S02]  /*4210*/  LDC R11, c[0x0][0x39c] ;  /* 0x0000e700ff0b7b82 */ /* 0x008ee40000000800 */
[----:B------:R-:W-:Y:S04]  /*4220*/  STS.64 [R0+0x220], R138 ;  /* 0x0002208a00007388 */ /* 0x000fe80000000a00 */
[----:B------:R-:W-:Y:S04]  /*4230*/  STS.64 [R10], R132 ;  /* 0x000000840a007388 */ /* 0x000fe80000000a00 */
[----:B------:R-:W-:Y:S04]  /*4240*/  STS.64 [R10+0x200], R134 ;  /* 0x000200860a007388 */ /* 0x000fe80000000a00 */
[----:B------:R-:W-:Y:S04]  /*4250*/  STS.64 [R10+0x20], R128 ;  /* 0x000020800a007388 */ /* 0x000fe80000000a00 */
[----:B------:R-:W-:Y:S04]  /*4260*/  STS.64 [R10+0x220], R130 ;  /* 0x000220820a007388 */ /* 0x000fe80000000a00 */
[----:B------:R-:W-:Y:S04]  /*4270*/  STS.64 [R0], R124 ;  /* 0x0000007c00007388 */ /* 0x000fe80000000a00 */
[----:B------:R-:W-:Y:S04]  /*4280*/  STS.64 [R0+0x200], R126 ;  /* 0x0002007e00007388 */ /* 0x000fe80000000a00 */
[----:B------:R-:W-:Y:S04]  /*4290*/  STS.64 [R0+0x20], R120 ;  /* 0x0000207800007388 */ /* 0x000fe80000000a00 */
[----:B------:R1:W-:Y:S04]  /*42a0*/  STS.64 [R0+0x220], R122 ;  /* 0x0002207a00007388 */ /* 0x0003e80000000a00 */
[----:B------:R-:W-:Y:S04]  /*42b0*/  STS.64 [R10], R116 ;  /* 0x000000740a007388 */ /* 0x000fe80000000a00 */
[----:B------:R-:W-:Y:S04]  /*42c0*/  STS.64 [R10+0x200], R118 ;  /* 0x000200760a007388 */ /* 0x000fe80000000a00 */
[----:B------:R-:W-:Y:S01]  /*42d0*/  STS.64 [R10+0x20], R112 ;  /* 0x000020700a007388 */ /* 0x000fe20000000a00 */
[----:B-1----:R-:W-:-:S02]  /*42e0*/  LEA R0, R9, UR4, 0x2 ;  /* 0x0000000409007c11 */ /* 0x002fc4000f8e10ff */
[----:B------:R-:W1:Y:S01]  /*42f0*/  LDC R9, c[0x0][0x39c] ;  /* 0x0000e700ff097b82 */ /* 0x000e620000000800 */
[----:B------:R4:W-:Y:S04]  /*4300*/  STS.64 [R10+0x220], R114 ;  /* 0x000220720a007388 */ /* 0x0009e80000000a00 */
[----:B------:R-:W-:Y:S04]  /*4310*/  STS.64 [R12], R108 ;  /* 0x0000006c0c007388 */ /* 0x000fe80000000a00 */
[----:B------:R-:W-:Y:S04]  /*4320*/  STS.64 [R12+0x200], R110 ;  /* 0x0002006e0c007388 */ /* 0x000fe80000000a00 */
[----:B------:R-:W-:Y:S01]  /*4330*/  STS.64 [R12+0x20], R104 ;  /* 0x000020680c007388 */ /* 0x000fe20000000a00 */
[----:B----4-:R-:W4:Y:S03]  /*4340*/  LDC R10, c[0x0][0x39c] ;  /* 0x0000e700ff0a7b82 */ /* 0x010f260000000800 */
[----:B------:R-:W-:Y:S04]  /*4350*/  STS.64 [R12+0x220], R106 ;  /* 0x0002206a0c007388 */ /* 0x000fe80000000a00 */
[----:B------:R-:W-:Y:S04]  /*4360*/  STS.64 [R14], R100 ;  /* 0x000000640e007388 */ /* 0x000fe80000000a00 */
[----:B------:R-:W-:Y:S04]  /*4370*/  STS.64 [R14+0x200], R102 ;  /* 0x000200660e007388 */ /* 0x000fe80000000a00 */
[----:B------:R-:W-:Y:S04]  /*4380*/  STS.64 [R14+0x20], R96 ;  /* 0x000020600e007388 */ /* 0x000fe80000000a00 */
[----:B------:R-:W-:Y:S04]  /*4390*/  STS.64 [R14+0x220], R98 ;  /* 0x000220620e007388 */ /* 0x000fe80000000a00 */
[----:B------:R-:W-:Y:S01]  /*43a0*/  STS.64 [R12], R92 ;  /* 0x0000005c0c007388 */ /* 0x000fe20000000a00 */
[----:B----4-:R-:W-:-:S03]  /*43b0*/  IMAD R181, R10, UR6, R181 ;  /* 0x000000060ab57c24 */ /* 0x010fc6000f8e02b5 */
[----:B------:R-:W-:Y:S01]  /*43c0*/  STS.64 [R12+0x200], R94 ;  /* 0x0002005e0c007388 */ /* 0x000fe20000000a00 */
[----:B--2---:R-:W-:-:S03]  /*43d0*/  IMAD.WIDE R2, R181, 0x2, R2 ;  /* 0x00000002b5027825 */ /* 0x004fc600078e0202 */
[----:B------:R-:W-:Y:S04]  /*43e0*/  STS.64 [R12+0x20], R88 ;  /* 0x000020580c007388 */ /* 0x000fe80000000a00 */
        /* <DEDUP_REMOVED lines=13> */
[----:B------:R2:W-:Y:S04]  /*44c0*/  STS.64 [R16], R36 ;  /* 0x0000002410007388 */ /* 0x0005e80000000a00 */
[----:B------:R4:W-:Y:S04]  /*44d0*/  STS.64 [R16+0x200], R38 ;  /* 0x0002002610007388 */ /* 0x0009e80000000a00 */
[----:B------:R5:W-:Y:S04]  /*44e0*/  STS.64 [R16+0x20], R40 ;  /* 0x0000202810007388 */ /* 0x000be80000000a00 */
[----:B------:R-:W-:Y:S01]  /*44f0*/  STS.64 [R16+0x220], R42 ;  /* 0x0002202a10007388 */ /* 0x000fe20000000a00 */
[----:B--2---:R-:W2:Y:S03]  /*4500*/  LDC R37, c[0x0][0x39c] ;  /* 0x0000e700ff257b82 */ /* 0x004ea60000000800 */
[----:B------:R-:W-:Y:S04]  /*4510*/  STS.64 [R18], R44 ;  /* 0x0000002c12007388 */ /* 0x000fe80000000a00 */
[----:B------:R-:W-:Y:S01]  /*4520*/  STS.64 [R18+0x200], R46 ;  /* 0x0002002e12007388 */ /* 0x000fe20000000a00 */
[----:B----4-:R-:W4:Y:S03]  /*4530*/  LDC R39, c[0x0][0x39c] ;  /* 0x0000e700ff277b82 */ /* 0x010f260000000800 */
[----:B------:R-:W-:Y:S04]  /*4540*/  STS.64 [R18+0x20], R48 ;  /* 0x0000203012007388 */ /* 0x000fe80000000a00 */
[----:B------:R-:W-:Y:S01]  /*4550*/  STS.64 [R18+0x220], R50 ;  /* 0x0002203212007388 */ /* 0x000fe20000000a00 */
[----:B-----5:R-:W5:Y:S03]  /*4560*/  LDC R41, c[0x0][0x39c] ;  /* 0x0000e700ff297b82 */ /* 0x020f660000000800 */
[----:B------:R-:W-:Y:S04]  /*4570*/  STS.64 [R20], R52 ;  /* 0x0000003414007388 */ /* 0x000fe80000000a00 */
[----:B------:R-:W-:Y:S04]  /*4580*/  STS.64 [R20+0x200], R54 ;  /* 0x0002003614007388 */ /* 0x000fe80000000a00 */
[----:B------:R-:W-:Y:S04]  /*4590*/  STS.64 [R20+0x20], R56 ;  /* 0x0000203814007388 */ /* 0x000fe80000000a00 */
[----:B------:R-:W-:Y:S04]  /*45a0*/  STS.64 [R20+0x220], R58 ;  /* 0x0002203a14007388 */ /* 0x000fe80000000a00 */
[----:B------:R-:W-:Y:S04]  /*45b0*/  STS.64 [R8], R60 ;  /* 0x0000003c08007388 */ /* 0x000fe80000000a00 */
[----:B------:R-:W-:Y:S04]  /*45c0*/  STS.64 [R8+0x200], R62 ;  /* 0x0002003e08007388 */ /* 0x000fe80000000a00 */
[----:B------:R3:W-:Y:S04]  /*45d0*/  STS.64 [R8+0x20], R4 ;  /* 0x0000200408007388 */ /* 0x0007e80000000a00 */
[----:B------:R1:W-:Y:S01]  /*45e0*/  STS.64 [R8+0x220], R6 ;  /* 0x0002200608007388 */ /* 0x0003e20000000a00 */
[----:B------:R-:W-:Y:S01]  /*45f0*/  BAR.SYNC.DEFER_BLOCKING 0x0 ;  /* 0x0000000000007b1d */ /* 0x000fe20000010000 */
[----:B---3--:R-:W-:-:S04]  /*4600*/  IMAD.WIDE R4, R10, 0x2, R2 ;  /* 0x000000020a047825 */ /* 0x008fc800078e0202 */
[----:B-1----:R-:W-:-:S04]  /*4610*/  IMAD.WIDE R6, R9, 0x2, R4 ;  /* 0x0000000209067825 */ /* 0x002fc800078e0204 */
[----:B------:R-:W-:-:S04]  /*4620*/  IMAD.WIDE R8, R11, 0x2, R6 ;  /* 0x000000020b087825 */ /* 0x000fc800078e0206 */
[----:B------:R-:W-:Y:S01]  /*4630*/  IMAD.WIDE R10, R17, 0x2, R8 ;  /* 0x00000002110a7825 */ /* 0x000fe200078e0208 */
[----:B------:R-:W1:Y:S04]  /*4640*/  LDS R12, [R0] ;  /* 0x00000000000c7984 */ /* 0x000e680000000800 */
[----:B------:R-:W3:Y:S04]  /*4650*/  LDS R13, [R0+0x40] ;  /* 0x00004000000d7984 */ /* 0x000ee80000000800 */
[----:B------:R-:W2:Y:S04]  /*4660*/  LDS R14, [R0+0x80] ;  /* 0x00008000000e7984 */ /* 0x000ea80000000800 */
[----:B------:R-:W4:Y:S04]  /*4670*/  LDS R15, [R0+0xc0] ;  /* 0x0000c000000f7984 */ /* 0x000f280000000800 */
[----:B------:R-:W5:Y:S04]  /*4680*/  LDS R20, [R0+0x100] ;  /* 0x0001000000147984 */ /* 0x000f680000000800 */
[----:B------:R-:W5:Y:S04]  /*4690*/  LDS R21, [R0+0x140] ;  /* 0x0001400000157984 */ /* 0x000f680000000800 */
[----:B------:R-:W5:Y:S04]  /*46a0*/  LDS R22, [R0+0x180] ;  /* 0x0001800000167984 */ /* 0x000f680000000800 */
[----:B------:R-:W5:Y:S04]  /*46b0*/  LDS R24, [R0+0x200] ;  /* 0x0002000000187984 */ /* 0x000f680000000800 */
[----:B------:R-:W5:Y:S04]  /*46c0*/  LDS R23, [R0+0x1c0] ;  /* 0x0001c00000177984 */ /* 0x000f680000000800 */
[----:B------:R-:W5:Y:S01]  /*46d0*/  LDS R26, [R0+0x280] ;  /* 0x00028000001a7984 */ /* 0x000f620000000800 */
[----:B-1----:R-:W-:-:S02]  /*46e0*/  F2FP.F16.F32.PACK_AB R16, RZ, R12 ;  /* 0x0000000cff10723e */ /* 0x002fc400000000ff */
[----:B---3--:R-:W-:Y:S01]  /*46f0*/  F2FP.F16.F32.PACK_AB R17, RZ, R13 ;  /* 0x0000000dff11723e */ /* 0x008fe200000000ff */
[----:B------:R-:W-:Y:S01]  /*4700*/  IMAD.WIDE R12, R19, 0x2, R10 ;  /* 0x00000002130c7825 */ /* 0x000fe200078e020a */
[----:B------:R-:W-:Y:S02]  /*4710*/  PRMT R28, R16, 0x7610, R28 ;  /* 0x00007610101c7816 */ /* 0x000fe4000000001c */
[----:B--2---:R-:W-:Y:S02]  /*4720*/  F2FP.F16.F32.PACK_AB R18, RZ, R14 ;  /* 0x0000000eff12723e */ /* 0x004fe400000000ff */
[----:B------:R-:W-:Y:S01]  /*4730*/  PRMT R30, R17, 0x7610, R30 ;  /* 0x00007610111e7816 */ /* 0x000fe2000000001e */
[----:B------:R-:W-:Y:S01]  /*4740*/  STG.E.U16 desc[UR10][R2.64], R28 ;  /* 0x0000001c02007986 */ /* 0x000fe2000c10150a */
[----:B----4-:R-:W-:Y:S01]  /*4750*/  F2FP.F16.F32.PACK_AB R19, RZ, R15 ;  /* 0x0000000fff13723e */ /* 0x010fe200000000ff */
[----:B------:R-:W-:Y:S01]  /*4760*/  IMAD.WIDE R14, R25, 0x2, R12 ;  /* 0x00000002190e7825 */ /* 0x000fe200078e020c */
[----:B------:R-:W-:Y:S01]  /*4770*/  PRMT R32, R18, 0x7610, R32 ;  /* 0x0000761012207816 */ /* 0x000fe20000000020 */
[----:B------:R-:W-:Y:S01]  /*4780*/  STG.E.U16 desc[UR10][R4.64], R30 ;  /* 0x0000001e04007986 */ /* 0x000fe2000c10150a */
[----:B-----5:R-:W-:Y:S01]  /*4790*/  F2FP.F16.F32.PACK_AB R20, RZ, R20 ;  /* 0x00000014ff14723e */ /* 0x020fe200000000ff */
[----:B------:R-:W-:-:S02]  /*47a0*/  IMAD.WIDE R16, R27, 0x2, R14 ;  /* 0x000000021b107825 */ /* 0x000fc400078e020e */
[----:B------:R-:W1:Y:S01]  /*47b0*/  LDS R25, [R0+0x240] ;  /* 0x0002400000197984 */ /* 0x000e620000000800 */
[----:B------:R-:W-:-:S03]  /*47c0*/  F2FP.F16.F32.PACK_AB R21, RZ, R21 ;  /* 0x00000015ff15723e */ /* 0x000fc600000000ff */
[----:B------:R2:W-:Y:S01]  /*47d0*/  STG.E.U16 desc[UR10][R6.64], R32 ;  /* 0x0000002006007986 */ /* 0x0005e2000c10150a */
[----:B------:R-:W-:-:S03]  /*47e0*/  F2FP.F16.F32.PACK_AB R22, RZ, R22 ;  /* 0x00000016ff16723e */ /* 0x000fc600000000ff */
[----:B------:R3:W-:Y:S01]  /*47f0*/  STG.E.U16 desc[UR10][R8.64], R19 ;  /* 0x0000001308007986 */ /* 0x0007e2000c10150a */
[----:B------:R-:W-:-:S03]  /*4800*/  F2FP.F16.F32.PACK_AB R24, RZ, R24 ;  /* 0x00000018ff18723e */ /* 0x000fc600000000ff */
[----:B------:R-:W4:Y:S01]  /*4810*/  LDS R27, [R0+0x2c0] ;  /* 0x0002c000001b7984 */ /* 0x000f220000000800 */
[----:B------:R-:W-:Y:S02]  /*4820*/  F2FP.F16.F32.PACK_AB R23, RZ, R23 ;  /* 0x00000017ff17723e */ /* 0x000fe400000000ff */
[----:B--2---:R-:W-:Y:S01]  /*4830*/  PRMT R7, R20, 0x7610, R7 ;  /* 0x0000761014077816 */ /* 0x004fe20000000007 */
[----:B------:R-:W2:Y:S01]  /*4840*/  LDS R28, [R0+0x300] ;  /* 0x00030000001c7984 */ /* 0x000ea20000000800 */
[----:B------:R-:W-:Y:S01]  /*4850*/  PRMT R32, R22, 0x7610, R32 ;  /* 0x0000761016207816 */ /* 0x000fe20000000020 */
[----:B---3--:R-:W-:Y:S02]  /*4860*/  IMAD.WIDE R18, R29, 0x2, R16 ;  /* 0x000000021d127825 */ /* 0x008fe400078e0210 */
[----:B------:R3:W-:Y:S01]  /*4870*/  STG.E.U16 desc[UR10][R10.64], R7 ;  /* 0x000000070a007986 */ /* 0x0007e2000c10150a */
[----:B------:R-:W-:Y:S02]  /*4880*/  PRMT R9, R21, 0x7610, R9 ;  /* 0x0000761015097816 */ /* 0x000fe40000000009 */
[----:B------:R-:W-:Y:S01]  /*4890*/  F2FP.F16.F32.PACK_AB R26, RZ, R26 ;  /* 0x0000001aff1a723e */ /* 0x000fe200000000ff */
[----:B------:R-:W5:Y:S01]  /*48a0*/  LDS R29, [R0+0x340] ;  /* 0x00034000001d7984 */ /* 0x000f620000000800 */
[----:B------:R-:W-:-:S02]  /*48b0*/  IMAD.WIDE R2, R31, 0x2, R18 ;  /* 0x000000021f027825 */ /* 0x000fc400078e0212 */
[----:B------:R-:W2:Y:S01]  /*48c0*/  LDC R31, c[0x0][0x39c] ;  /* 0x0000e700ff1f7b82 */ /* 0x000ea20000000800 */
[----:B------:R1:W-:Y:S01]  /*48d0*/  STG.E.U16 desc[UR10][R12.64], R9 ;  /* 0x000000090c007986 */ /* 0x0003e2000c10150a */
[----:B------:R-:W-:-:S03]  /*48e0*/  IMAD.WIDE R4, R33, 0x2, R2 ;  /* 0x0000000221047825 */ /* 0x000fc600078e0202 */
[----:B------:R-:W5:Y:S03]  /*48f0*/  LDS R20, [R0+0x380] ;  /* 0x0003800000147984 */ /* 0x000f660000000800 */
[----:B------:R-:W5:Y:S01]  /*4900*/  LDC R33, c[0x0][0x39c] ;  /* 0x0000e700ff217b82 */ /* 0x000f620000000800 */
[----:B------:R4:W-:Y:S01]  /*4910*/  STG.E.U16 desc[UR10][R14.64], R32 ;  /* 0x000000200e007986 */ /* 0x0009e2000c10150a */
[----:B---3--:R-:W-:Y:S01]  /*4920*/  IMAD.WIDE R6, R35, 0x2, R4 ;  /* 0x0000000223067825 */ /* 0x008fe200078e0204 */
[----:B-1----:R-:W-:Y:S02]  /*4930*/  F2FP.F16.F32.PACK_AB R25, RZ, R25 ;  /* 0x00000019ff19723e */ /* 0x002fe400000000ff */
[----:B------:R1:W-:Y:S03]  /*4940*/  STG.E.U16 desc[UR10][R16.64], R23 ;  /* 0x0000001710007986 */ /* 0x0003e6000c10150a */
[----:B------:R-:W3:Y:S01]  /*4950*/  LDC R35, c[0x0][0x39c] ;  /* 0x0000e700ff237b82 */ /* 0x000ee20000000800 */
[----:B------:R-:W-:Y:S01]  /*4960*/  IMAD.WIDE R8, R37, 0x2, R6 ;  /* 0x0000000225087825 */ /* 0x000fe200078e0206 */
[----:B------:R-:W3:Y:S01]  /*4970*/  LDS R21, [R0+0x3c0] ;  /* 0x0003c00000157984 */ /* 0x000ee20000000800 */
[----:B----4-:R-:W-:-:S03]  /*4980*/  PRMT R15, R24, 0x7610, R15 ;  /* 0x00007610180f7816 */ /* 0x010fc6000000000f */
[----:B------:R-:W4:Y:S01]  /*4990*/  LDS R22, [R0+0x800] ;  /* 0x0008000000167984 */ /* 0x000f220000000800 */
[----:B------:R-:W-:Y:S01]  /*49a0*/  IMAD.WIDE R10, R39, 0x2, R8 ;  /* 0x00000002270a7825 */ /* 0x000fe200078e0208 */
[----:B------:R-:W4:Y:S01]  /*49b0*/  LDC R37, c[0x0][0x39c] ;  /* 0x0000e700ff257b82 */ /* 0x000f220000000800 */
[----:B-1----:R-:W-:Y:S01]  /*49c0*/  PRMT R17, R25, 0x7610, R17 ;  /* 0x0000761019117816 */ /* 0x002fe20000000011 */
[----:B------:R1:W-:Y:S01]  /*49d0*/  STG.E.U16 desc[UR10][R18.64], R15 ;  /* 0x0000000f12007986 */ /* 0x0003e2000c10150a */
[----:B------:R-:W-:Y:S01]  /*49e0*/  F2FP.F16.F32.PACK_AB R27, RZ, R27 ;  /* 0x0000001bff1b723e */ /* 0x000fe200000000ff */
[----:B--2---:R-:W-:Y:S02]  /*49f0*/  IMAD.WIDE R12, R31, 0x2, R10 ;  /* 0x000000021f0c7825 */ /* 0x004fe400078e020a */
[----:B------:R-:W2:Y:S01]  /*4a00*/  LDS R30, [R0+0x840] ;  /* 0x00084000001e7984 */ /* 0x000ea20000000800 */
[----:B------:R-:W-:Y:S01]  /*4a10*/  F2FP.F16.F32.PACK_AB R28, RZ, R28 ;  /* 0x0000001cff1c723e */ /* 0x000fe200000000ff */
[----:B------:R-:W2:Y:S02]  /*4a20*/  LDC R39, c[0x0][0x39c] ;  /* 0x0000e700ff277b82 */ /* 0x000ea40000000800 */
[----:B------:R-:W2:Y:S01]  /*4a30*/  LDS R23, [R0+0x880] ;  /* 0x0008800000177984 */ /* 0x000ea20000000800 */
[----:B-----5:R-:W-:Y:S01]  /*4a40*/  F2FP.F16.F32.PACK_AB R29, RZ, R29 ;  /* 0x0000001dff1d723e */ /* 0x020fe200000000ff */
[----:B-1----:R-:W-:-:S02]  /*4a50*/  IMAD.WIDE R14, R33, 0x2, R12 ;  /* 0x00000002210e7825 */ /* 0x002fc400078e020c */
[----:B------:R3:W-:Y:S02]  /*4a60*/  STG.E.U16 desc[UR10][R2.64], R17 ;  /* 0x0000001102007986 */ /* 0x0007e4000c10150a */
[----:B------:R-:W1:Y:S02]  /*4a70*/  LDC R31, c[0x0][0x39c] ;  /* 0x0000e700ff1f7b82 */ /* 0x000e640000000800 */
[----:B------:R5:W-:Y:S01]  /*4a80*/  STG.E.U16 desc[UR10][R4.64], R26 ;  /* 0x0000001a04007986 */ /* 0x000be2000c10150a */
[----:B------:R-:W-:-:S03]  /*4a90*/  F2FP.F16.F32.PACK_AB R20, RZ, R20 ;  /* 0x00000014ff14723e */ /* 0x000fc600000000ff */
[----:B------:R-:W1:Y:S02]  /*4aa0*/  LDS R24, [R0+0x8c0] ;  /* 0x0008c00000187984 */ /* 0x000e640000000800 */
[----:B------:R-:W1:Y:S01]  /*4ab0*/  LDC R33, c[0x0][0x39c] ;  /* 0x0000e700ff217b82 */ /* 0x000e620000000800 */
[----:B---3--:R-:W-:Y:S01]  /*4ac0*/  IMAD.WIDE R16, R35, 0x2, R14 ;  /* 0x0000000223107825 */ /* 0x008fe200078e020e */
[----:B------:R-:W-:Y:S01]  /*4ad0*/  STG.E.U16 desc[UR10][R6.64], R27 ;  /* 0x0000001b06007986 */ /* 0x000fe2000c10150a */
[----:B-----5:R-:W-:-:S03]  /*4ae0*/  PRMT R5, R29, 0x7610, R5 ;  /* 0x000076101d057816 */ /* 0x020fc60000000005 */
[----:B------:R-:W-:Y:S01]  /*4af0*/  STG.E.U16 desc[UR10][R8.64], R28 ;  /* 0x0000001c08007986 */ /* 0x000fe2000c10150a */
[----:B----4-:R-:W-:Y:S01]  /*4b00*/  IMAD.WIDE R2, R37, 0x2, R16 ;  /* 0x0000000225027825 */ /* 0x010fe200078e0210 */
[----:B------:R-:W3:Y:S01]  /*4b10*/  LDC R29, c[0x0][0x39c] ;  /* 0x0000e700ff1d7b82 */ /* 0x000ee20000000800 */
[----:B------:R-:W-:Y:S01]  /*4b20*/  F2FP.F16.F32.PACK_AB R21, RZ, R21 ;  /* 0x00000015ff15723e */ /* 0x000fe200000000ff */
[----:B------:R-:W4:Y:S01]  /*4b30*/  LDS R18, [R0+0x940] ;  /* 0x0009400000127984 */ /* 0x000f220000000800 */
[----:B------:R-:W-:-:S03]  /*4b40*/  F2FP.F16.F32.PACK_AB R22, RZ, R22 ;  /* 0x00000016ff16723e */ /* 0x000fc600000000ff */
[----:B------:R5:W-:Y:S02]  /*4b50*/  STG.E.U16 desc[UR10][R10.64], R5 ;  /* 0x000000050a007986 */ /* 0x000be4000c10150a */
[----:B------:R-:W4:Y:S02]  /*4b60*/  LDC R35, c[0x0][0x39c] ;  /* 0x0000e700ff237b82 */ /* 0x000f240000000800 */
[----:B------:R-:W4:Y:S01]  /*4b70*/  LDS R25, [R0+0x900] ;  /* 0x0009000000197984 */ /* 0x000f220000000800 */
[----:B--2---:R-:W-:-:S03]  /*4b80*/  F2FP.F16.F32.PACK_AB R30, RZ, R30 ;  /* 0x0000001eff1e723e */ /* 0x004fc600000000ff */
[----:B------:R-:W2:Y:S02]  /*4b90*/  LDS R19, [R0+0x980] ;  /* 0x0009800000137984 */ /* 0x000ea40000000800 */
[----:B------:R-:W2:Y:S01]  /*4ba0*/  LDC R37, c[0x0][0x39c] ;  /* 0x0000e700ff257b82 */ /* 0x000ea20000000800 */
[----:B------:R-:W-:Y:S01]  /*4bb0*/  F2FP.F16.F32.PACK_AB R23, RZ, R23 ;  /* 0x00000017ff17723e */ /* 0x000fe200000000ff */
[----:B-----5:R-:W-:Y:S01]  /*4bc0*/  IMAD.WIDE R4, R39, 0x2, R2 ;  /* 0x0000000227047825 */ /* 0x020fe200078e0202 */
[----:B------:R-:W-:Y:S01]  /*4bd0*/  PRMT R11, R20, 0x7610, R11 ;  /* 0x00007610140b7816 */ /* 0x000fe2000000000b */
[----:B------:R-:W5:Y:S02]  /*4be0*/  LDS R27, [R0+0xa00] ;  /* 0x000a0000001b7984 */ /* 0x000f640000000800 */
[----:B-1----:R-:W-:Y:S02]  /*4bf0*/  IMAD.WIDE R6, R31, 0x2, R4 ;  /* 0x000000021f067825 */ /* 0x002fe400078e0204 */
[----:B------:R3:W-:Y:S01]  /*4c00*/  STG.E.U16 desc[UR10][R12.64], R11 ;  /* 0x0000000b0c007986 */ /* 0x0007e2000c10150a */
[----:B------:R-:W1:Y:S03]  /*4c10*/  LDC R31, c[0x0][0x39c] ;  /* 0x0000e700ff1f7b82 */ /* 0x000e660000000800 */
[----:B------:R-:W1:Y:S01]  /*4c20*/  LDS R20, [R0+0xa40] ;  /* 0x000a400000147984 */ /* 0x000e620000000800 */
[----:B------:R-:W-:Y:S01]  /*4c30*/  IMAD.WIDE R8, R33, 0x2, R6 ;  /* 0x0000000221087825 */ /* 0x000fe200078e0206 */
[----:B------:R-:W-:-:S02]  /*4c40*/  F2FP.F16.F32.PACK_AB R24, RZ, R24 ;  /* 0x00000018ff18723e */ /* 0x000fc400000000ff */
[----:B------:R-:W1:Y:S01]  /*4c50*/  LDS R26, [R0+0x9c0] ;  /* 0x0009c000001a7984 */ /* 0x000e620000000800 */
[----:B------:R-:W1:Y:S01]  /*4c60*/  LDC R33, c[0x0][0x39c] ;  /* 0x0000e700ff217b82 */ /* 0x000e620000000800 */
[----:B---3--:R-:W-:Y:S02]  /*4c70*/  IMAD.WIDE R10, R29, 0x2, R8 ;  /* 0x000000021d0a7825 */ /* 0x008fe400078e0208 */
[----:B------:R3:W-:Y:S05]  /*4c80*/  STG.E.U16 desc[UR10][R14.64], R21 ;  /* 0x000000150e007986 */ /* 0x0007ea000c10150a */
[----:B------:R-:W1:Y:S01]  /*4c90*/  LDC R29, c[0x0][0x39c] ;  /* 0x0000e700ff1d7b82 */ /* 0x000e620000000800 */
[----:B----4-:R-:W-:Y:S01]  /*4ca0*/  IMAD.WIDE R12, R35, 0x2, R10 ;  /* 0x00000002230c7825 */ /* 0x010fe200078e020a */
[----:B------:R4:W-:Y:S01]  /*4cb0*/  STG.E.U16 desc[UR10][R16.64], R22 ;  /* 0x0000001610007986 */ /* 0x0009e2000c10150a */
[----:B------:R-:W-:-:S03]  /*4cc0*/  F2FP.F16.F32.PACK_AB R18, RZ, R18 ;  /* 0x00000012ff12723e */ /* 0x000fc600000000ff */
[----:B------:R5:W-:Y:S02]  /*4cd0*/  STG.E.U16 desc[UR10][R2.64], R30 ;  /* 0x0000001e02007986 */ /* 0x000be4000c10150a */
[----:B------:R-:W1:Y:S01]  /*4ce0*/  LDC R35, c[0x0][0x39c] ;  /* 0x0000e700ff237b82 */ /* 0x000e620000000800 */
[----:B---3--:R-:W-:Y:S01]  /*4cf0*/  PRMT R15, R23, 0x7610, R15 ;  /* 0x00007610170f7816 */ /* 0x008fe2000000000f */
[----:B------:R-:W3:Y:S01]  /*4d00*/  LDS R21, [R0+0xa80] ;  /* 0x000a800000157984 */ /* 0x000ee20000000800 */
[----:B------:R-:W-:Y:S02]  /*4d10*/  F2FP.F16.F32.PACK_AB R25, RZ, R25 ;  /* 0x00000019ff19723e */ /* 0x000fe400000000ff */
[----:B--2---:R-:W-:Y:S01]  /*4d20*/  F2FP.F16.F32.PACK_AB R19, RZ, R19 ;  /* 0x00000013ff13723e */ /* 0x004fe200000000ff */
[----:B------:R1:W-:Y:S02]  /*4d30*/  STG.E.U16 desc[UR10][R4.64], R15 ;  /* 0x0000000f04007986 */ /* 0x0003e4000c10150a */
[----:B----4-:R-:W2:Y:S01]  /*4d40*/  LDC R17, c[0x0][0x39c] ;  /* 0x0000e700ff117b82 */ /* 0x010ea20000000800 */
[----:B-----5:R-:W-:Y:S01]  /*4d50*/  IMAD.WIDE R2, R37, 0x2, R12 ;  /* 0x0000000225027825 */ /* 0x020fe200078e020c */
[----:B------:R4:W-:Y:S01]  /*4d60*/  STG.E.U16 desc[UR10][R6.64], R24 ;  /* 0x0000001806007986 */ /* 0x0009e2000c10150a */
[----:B------:R-:W-:-:S02]  /*4d70*/  F2FP.F16.F32.PACK_AB R27, RZ, R27 ;  /* 0x0000001bff1b723e */ /* 0x000fc400000000ff */
[----:B------:R-:W-:Y:S01]  /*4d80*/  PRMT R30, R19, 0x7610, R30 ;  /* 0x00007610131e7816 */ /* 0x000fe2000000001e */
[----:B------:R-:W5:Y:S01]  /*4d90*/  LDS R22, [R0+0xac0] ;  /* 0x000ac00000167984 */ /* 0x000f620000000800 */
[----:B------:R-:W-:Y:S01]  /*4da0*/  PRMT R32, R27, 0x7610, R32 ;  /* 0x000076101b207816 */ /* 0x000fe20000000020 */
[----:B------:R-:W5:Y:S01]  /*4db0*/  LDC R37, c[0x0][0x39c] ;  /* 0x0000e700ff257b82 */ /* 0x000f620000000800 */
[----:B-1----:R-:W-:Y:S01]  /*4dc0*/  IMAD.WIDE R14, R31, 0x2, R2 ;  /* 0x000000021f0e7825 */ /* 0x002fe200078e0202 */
[----:B------:R-:W-:Y:S01]  /*4dd0*/  STG.E.U16 desc[UR10][R8.64], R25 ;  /* 0x0000001908007986 */ /* 0x000fe2000c10150a */
[----:B------:R-:W-:Y:S02]  /*4de0*/  F2FP.F16.F32.PACK_AB R20, RZ, R20 ;  /* 0x00000014ff14723e */ /* 0x000fe400000000ff */
[----:B----4-:R-:W-:Y:S01]  /*4df0*/  PRMT R7, R18, 0x7610, R7 ;  /* 0x0000761012077816 */ /* 0x010fe20000000007 */
[----:B------:R-:W-:Y:S02]  /*4e00*/  IMAD.WIDE R4, R33, 0x2, R14 ;  /* 0x0000000221047825 */ /* 0x000fe400078e020e */
[----:B------:R-:W1:Y:S01]  /*4e10*/  LDC R31, c[0x0][0x39c] ;  /* 0x0000e700ff1f7b82 */ /* 0x000e620000000800 */
[----:B------:R-:W4:Y:S01]  /*4e20*/  LDS R18, [R0+0xb40] ;  /* 0x000b400000127984 */ /* 0x000f220000000800 */
[----:B------:R-:W-:-:S03]  /*4e30*/  F2FP.F16.F32.PACK_AB R26, RZ, R26 ;  /* 0x0000001aff1a723e */ /* 0x000fc600000000ff */
[----:B------:R3:W-:Y:S03]  /*4e40*/  STG.E.U16 desc[UR10][R10.64], R7 ;  /* 0x000000070a007986 */ /* 0x0007e6000c10150a */
[----:B------:R-:W4:Y:S01]  /*4e50*/  LDC R33, c[0x0][0x39c] ;  /* 0x0000e700ff217b82 */ /* 0x000f220000000800 */
[----:B------:R-:W4:Y:S04]  /*4e60*/  LDS R23, [R0+0xb00] ;  /* 0x000b000000177984 */ /* 0x000f280000000800 */
[----:B------:R-:W4:Y:S03]  /*4e70*/  LDS R24, [R0+0xb80] ;  /* 0x000b800000187984 */ /* 0x000f260000000800 */
[----:B------:R-:W4:Y:S01]  /*4e80*/  LDC R27, c[0x0][0x39c] ;  /* 0x0000e700ff1b7b82 */ /* 0x000f220000000800 */
[----:B---3--:R-:W-:Y:S01]  /*4e90*/  IMAD.WIDE R6, R29, 0x2, R4 ;  /* 0x000000021d067825 */ /* 0x008fe200078e0204 */
[----:B------:R3:W-:Y:S01]  /*4ea0*/  STG.E.U16 desc[UR10][R12.64], R30 ;  /* 0x0000001e0c007986 */ /* 0x0007e2000c10150a */
[----:B------:R-:W-:-:S03]  /*4eb0*/  F2FP.F16.F32.PACK_AB R21, RZ, R21 ;  /* 0x00000015ff15723e */ /* 0x000fc600000000ff */
[----:B------:R-:W-:Y:S01]  /*4ec0*/  STG.E.U16 desc[UR10][R2.64], R26 ;  /* 0x0000001a02007986 */ /* 0x000fe2000c10150a */
[----:B------:R-:W-:Y:S01]  /*4ed0*/  IMAD.WIDE R8, R35, 0x2, R6 ;  /* 0x0000000223087825 */ /* 0x000fe200078e0206 */
[----:B------:R-:W4:Y:S02]  /*4ee0*/  LDC R29, c[0x0][0x39c] ;  /* 0x0000e700ff1d7b82 */ /* 0x000f240000000800 */
[----:B------:R-:W4:Y:S01]  /*4ef0*/  LDS R19, [R0+0x1040] ;  /* 0x0010400000137984 */ /* 0x000f220000000800 */
[----:B--2---:R-:W-:Y:S01]  /*4f00*/  IMAD.WIDE R10, R17, 0x2, R8 ;  /* 0x00000002110a7825 */ /* 0x004fe200078e0208 */
[----:B---3--:R-:W-:Y:S02]  /*4f10*/  PRMT R13, R20, 0x7610, R13 ;  /* 0x00007610140d7816 */ /* 0x008fe4000000000d */
[----:B------:R-:W-:Y:S02]  /*4f20*/  STG.E.U16 desc[UR10][R14.64], R32 ;  /* 0x000000200e007986 */ /* 0x000fe4000c10150a */
[----:B------:R-:W2:Y:S01]  /*4f30*/  LDC R35, c[0x0][0x39c] ;  /* 0x0000e700ff237b82 */ /* 0x000ea20000000800 */
[----:B-----5:R-:W-:Y:S01]  /*4f40*/  F2FP.F16.F32.PACK_AB R22, RZ, R22 ;  /* 0x00000016ff16723e */ /* 0x020fe200000000ff */
[----:B-1----:R-:W-:Y:S01]  /*4f50*/  IMAD.WIDE R16, R31, 0x2, R10 ;  /* 0x000000021f107825 */ /* 0x002fe200078e020a */
[----:B------:R1:W-:Y:S04]  /*4f60*/  STG.E.U16 desc[UR10][R4.64], R13 ;  /* 0x0000000d04007986 */ /* 0x0003e8000c10150a */
[----:B------:R-:W3:Y:S01]  /*4f70*/  LDS R25, [R0+0xbc0] ;  /* 0x000bc00000197984 */ /* 0x000ee20000000800 */
[----:B------:R-:W5:Y:S01]  /*4f80*/  LDC R31, c[0x0][0x39c] ;  /* 0x0000e700ff1f7b82 */ /* 0x000f620000000800 */
[----:B----4-:R-:W-:-:S02]  /*4f90*/  F2FP.F16.F32.PACK_AB R18, RZ, R18 ;  /* 0x00000012ff12723e */ /* 0x010fc400000000ff */
[----:B------:R-:W4:Y:S01]  /*4fa0*/  LDS R28, [R0+0x1000] ;  /* 0x00100000001c7984 */ /* 0x000f220000000800 */
[----:B-1----:R-:W-:Y:S01]  /*4fb0*/  IMAD.WIDE R12, R33, 0x2, R16 ;  /* 0x00000002210c7825 */ /* 0x002fe200078e0210 */
[----:B------:R-:W-:-:S03]  /*4fc0*/  PRMT R5, R21, 0x7610, R5 ;  /* 0x0000761015057816 */ /* 0x000fc60000000005 */
[----:B------:R-:W1:Y:S01]  /*4fd0*/  LDC R33, c[0x0][0x39c] ;  /* 0x0000e700ff217b82 */ /* 0x000e620000000800 */
[----:B------:R-:W5:Y:S01]  /*4fe0*/  LDS R20, [R0+0x1080] ;  /* 0x0010800000147984 */ /* 0x000f620000000800 */
[----:B------:R-:W-:Y:S01]  /*4ff0*/  F2FP.F16.F32.PACK_AB R23, RZ, R23 ;  /* 0x00000017ff17723e */ /* 0x000fe200000000ff */
[----:B------:R-:W-:Y:S02]  /*5000*/  IMAD.WIDE R2, R29, 0x2, R12 ;  /* 0x000000021d027825 */ /* 0x000fe400078e020c */
[----:B------:R2:W-:Y:S01]  /*5010*/  STG.E.U16 desc[UR10][R6.64], R5 ;  /* 0x0000000506007986 */ /* 0x0005e2000c10150a */
[----:B------:R-:W-:Y:S02]  /*5020*/  F2FP.F16.F32.PACK_AB R24, RZ, R24 ;  /* 0x00000018ff18723e */ /* 0x000fe400000000ff */
[----:B------:R-:W1:Y:S01]  /*5030*/  LDC R15, c[0x0][0x39c] ;  /* 0x0000e700ff0f7b82 */ /* 0x000e620000000800 */
[----:B------:R3:W-:Y:S04]  /*5040*/  STG.E.U16 desc[UR10][R8.64], R22 ;  /* 0x0000001608007986 */ /* 0x0007e8000c10150a */
[----:B------:R-:W-:Y:S03]  /*5050*/  STG.E.U16 desc[UR10][R10.64], R23 ;  /* 0x000000170a007986 */ /* 0x000fe6000c10150a */
[----:B------:R-:W1:Y:S01]  /*5060*/  LDC R29, c[0x0][0x39c] ;  /* 0x0000e700ff1d7b82 */ /* 0x000e620000000800 */
[----:B--2---:R-:W-:Y:S01]  /*5070*/  IMAD.WIDE R4, R35, 0x2, R2 ;  /* 0x0000000223047825 */ /* 0x004fe200078e0202 */
[----:B------:R-:W2:Y:S01]  /*5080*/  LDS R21, [R0+0x10c0] ;  /* 0x0010c00000157984 */ /* 0x000ea20000000800 */
[----:B------:R-:W-:-:S02]  /*5090*/  F2FP.F16.F32.PACK_AB R19, RZ, R19 ;  /* 0x00000013ff13723e */ /* 0x000fc400000000ff */
[----:B---3--:R-:W-:Y:S01]  /*50a0*/  PRMT R9, R18, 0x7610, R9 ;  /* 0x0000761012097816 */ /* 0x008fe20000000009 */
[----:B------:R-:W3:Y:S01]  /*50b0*/  LDS R26, [R0+0x1100] ;  /* 0x00110000001a7984 */ /* 0x000ee20000000800 */
[----:B------:R-:W-:Y:S01]  /*50c0*/  IMAD.WIDE R6, R27, 0x2, R4 ;  /* 0x000000021b067825 */ /* 0x000fe200078e0204 */
[----:B------:R-:W3:Y:S02]  /*50d0*/  LDC R35, c[0x0][0x39c] ;  /* 0x0000e700ff237b82 */ /* 0x000ee40000000800 */
[----:B------:R-:W3:Y:S04]  /*50e0*/  LDS R18, [R0+0x1140] ;  /* 0x0011400000127984 */ /* 0x000ee80000000800 */
[----:B------:R5:W-:Y:S01]  /*50f0*/  STG.E.U16 desc[UR10][R16.64], R9 ;  /* 0x0000000910007986 */ /* 0x000be2000c10150a */
[----:B------:R-:W-:Y:S01]  /*5100*/  F2FP.F16.F32.PACK_AB R25, RZ, R25 ;  /* 0x00000019ff19723e */ /* 0x000fe200000000ff */
[----:B------:R-:W3:Y:S02]  /*5110*/  LDC R39, c[0x0][0x39c] ;  /* 0x0000e700ff277b82 */ /* 0x000ee40000000800 */
[----:B------:R-:W3:Y:S01]  /*5120*/  LDS R22, [R0+0x1180] ;  /* 0x0011800000167984 */ /* 0x000ee20000000800 */
[----:B----4-:R-:W-:-:S03]  /*5130*/  F2FP.F16.F32.PACK_AB R28, RZ, R28 ;  /* 0x0000001cff1c723e */ /* 0x010fc600000000ff */
[----:B------:R-:W4:Y:S01]  /*5140*/  LDS R27, [R0+0x1200] ;  /* 0x00120000001b7984 */ /* 0x000f220000000800 */
[----:B-----5:R-:W-:Y:S01]  /*5150*/  F2FP.F16.F32.PACK_AB R20, RZ, R20 ;  /* 0x00000014ff14723e */ /* 0x020fe200000000ff */
[----:B------:R-:W-:Y:S01]  /*5160*/  IMAD.WIDE R8, R31, 0x2, R6 ;  /* 0x000000021f087825 */ /* 0x000fe200078e0206 */
[----:B------:R-:W-:Y:S01]  /*5170*/  PRMT R17, R24, 0x7610, R17 ;  /* 0x0000761018117816 */ /* 0x000fe20000000011 */
[----:B------:R-:W5:Y:S01]  /*5180*/  LDC R31, c[0x0][0x39c] ;  /* 0x0000e700ff1f7b82 */ /* 0x000f620000000800 */
[----:B------:R-:W5:Y:S01]  /*5190*/  LDS R24, [R0+0x1240] ;  /* 0x0012400000187984 */ /* 0x000f620000000800 */
[----:B-1----:R-:W-:-:S03]  /*51a0*/  IMAD.WIDE R10, R33, 0x2, R8 ;  /* 0x00000002210a7825 */ /* 0x002fc600078e0208 */
[----:B------:R1:W-:Y:S03]  /*51b0*/  STG.E.U16 desc[UR10][R12.64], R17 ;  /* 0x000000110c007986 */ /* 0x0003e6000c10150a */
[----:B------:R-:W5:Y:S01]  /*51c0*/  LDC R33, c[0x0][0x39c] ;  /* 0x0000e700ff217b82 */ /* 0x000f620000000800 */
[----:B------:R-:W-:Y:S01]  /*51d0*/  STG.E.U16 desc[UR10][R2.64], R25 ;  /* 0x0000001902007986 */ /* 0x000fe2000c10150a */
[----:B------:R-:W-:-:S03]  /*51e0*/  IMAD.WIDE R14, R15, 0x2, R10 ;  /* 0x000000020f0e7825 */ /* 0x000fc600078e020a */
[----:B------:R3:W-:Y:S01]  /*51f0*/  STG.E.U16 desc[UR10][R4.64], R28 ;  /* 0x0000001c04007986 */ /* 0x0007e2000c10150a */
[----:B--2---:R-:W-:Y:S02]  /*5200*/  F2FP.F16.F32.PACK_AB R21, RZ, R21 ;  /* 0x00000015ff15723e */ /* 0x004fe400000000ff */
[----:B-1----:R-:W-:Y:S01]  /*5210*/  PRMT R13, R19, 0x7610, R13 ;  /* 0x00007610130d7816 */ /* 0x002fe2000000000d */
[----:B------:R-:W-:Y:S01]  /*5220*/  IMAD.WIDE R16, R29, 0x2, R14 ;  /* 0x000000021d107825 */ /* 0x000fe200078e020e */
[----:B------:R-:W1:Y:S01]  /*5230*/  LDS R23, [R0+0x11c0] ;  /* 0x0011c00000177984 */ /* 0x000e620000000800 */
[----:B------:R-:W2:Y:S01]  /*5240*/  LDC R29, c[0x0][0x39c] ;  /* 0x0000e700ff1d7b82 */ /* 0x000ea20000000800 */
[----:B---3--:R-:W-:Y:S02]  /*5250*/  F2FP.F16.F32.PACK_AB R26, RZ, R26 ;  /* 0x0000001aff1a723e */ /* 0x008fe400000000ff */
[----:B------:R3:W-:Y:S01]  /*5260*/  STG.E.U16 desc[UR10][R6.64], R13 ;  /* 0x0000000d06007986 */ /* 0x0007e2000c10150a */
[----:B------:R-:W-:-:S02]  /*5270*/  F2FP.F16.F32.PACK_AB R18, RZ, R18 ;  /* 0x00000012ff12723e */ /* 0x000fc400000000ff */
[----:B------:R-:W-:Y:S01]  /*5280*/  PRMT R5, R20, 0x7610, R5 ;  /* 0x0000761014057816 */ /* 0x000fe20000000005 */
[----:B------:R-:W2:Y:S01]  /*5290*/  LDS R19, [R0+0x1280] ;  /* 0x0012800000137984 */ /* 0x000ea20000000800 */
[----:B------:R-:W-:-:S03]  /*52a0*/  F2FP.F16.F32.PACK_AB R22, RZ, R22 ;  /* 0x00000016ff16723e */ /* 0x000fc600000000ff */
[----:B------:R5:W-:Y:S01]  /*52b0*/  STG.E.U16 desc[UR10][R8.64], R5 ;  /* 0x0000000508007986 */ /* 0x000be2000c10150a */
[----:B----4-:R-:W-:Y:S01]  /*52c0*/  F2FP.F16.F32.PACK_AB R27, RZ, R27 ;  /* 0x0000001bff1b723e */ /* 0x010fe200000000ff */
[----:B---3--:R-:W-:Y:S02]  /*52d0*/  IMAD.WIDE R12, R35, 0x2, R16 ;  /* 0x00000002230c7825 */ /* 0x008fe400078e0210 */
[----:B------:R-:W-:Y:S01]  /*52e0*/  STG.E.U16 desc[UR10][R10.64], R21 ;  /* 0x000000150a007986 */ /* 0x000fe2000c10150a */
[----:B------:R-:W3:Y:S01]  /*52f0*/  LDC R35, c[0x0][0x39c] ;  /* 0x0000e700ff237b82 */ /* 0x000ee20000000800 */
[----:B------:R-:W-:Y:S02]  /*5300*/  PRMT R30, R27, 0x7610, R30 ;  /* 0x000076101b1e7816 */ /* 0x000fe4000000001e */
[----:B------:R-:W-:Y:S01]  /*5310*/  STG.E.U16 desc[UR10][R14.64], R26 ;  /* 0x0000001a0e007986 */ /* 0x000fe2000c10150a */
[----:B-----5:R-:W-:Y:S01]  /*5320*/  IMAD.WIDE R2, R31, 0x2, R12 ;  /* 0x000000021f027825 */ /* 0x020fe200078e020c */
[----:B------:R-:W-:-:S02]  /*5330*/  F2FP.F16.F32.PACK_AB R24, RZ, R24 ;  /* 0x00000018ff18723e */ /* 0x000fc400000000ff */
[----:B------:R-:W-:Y:S01]  /*5340*/  PRMT R9, R18, 0x7610, R9 ;  /* 0x0000761012097816 */ /* 0x000fe20000000009 */
[----:B------:R-:W4:Y:S01]  /*5350*/  LDC R31, c[0x0][0x39c] ;  /* 0x0000e700ff1f7b82 */ /* 0x000f220000000800 */
[----:B------:R-:W5:Y:S01]  /*5360*/  LDS R18, [R0+0x1340] ;  /* 0x0013400000127984 */ /* 0x000f620000000800 */
[----:B------:R-:W-:-:S03]  /*5370*/  IMAD.WIDE R4, R33, 0x2, R2 ;  /* 0x0000000221047825 */ /* 0x000fc600078e0202 */
[----:B------:R2:W-:Y:S03]  /*5380*/  STG.E.U16 desc[UR10][R16.64], R9 ;  /* 0x0000000910007986 */ /* 0x0005e6000c10150a */
[----:B------:R-:W5:Y:S01]  /*5390*/  LDC R33, c[0x0][0x39c] ;  /* 0x0000e700ff217b82 */ /* 0x000f620000000800 */
[----:B------:R-:W-:Y:S01]  /*53a0*/  IMAD.WIDE R6, R37, 0x2, R4 ;  /* 0x0000000225067825 */ /* 0x000fe200078e0204 */
[----:B------:R-:W5:Y:S04]  /*53b0*/  LDS R20, [R0+0x12c0] ;  /* 0x0012c00000147984 */ /* 0x000f680000000800 */
[----:B------:R-:W5:Y:S01]  /*53c0*/  LDS R25, [R0+0x1300] ;  /* 0x0013000000197984 */ /* 0x000f620000000800 */
[----:B-1----:R-:W-:Y:S01]  /*53d0*/  F2FP.F16.F32.PACK_AB R23, RZ, R23 ;  /* 0x00000017ff17723e */ /* 0x002fe200000000ff */
[----:B------:R-:W1:Y:S01]  /*53e0*/  LDC R37, c[0x0][0x39c] ;  /* 0x0000e700ff257b82 */ /* 0x000e620000000800 */
[----:B--2---:R-:W-:Y:S01]  /*53f0*/  IMAD.WIDE R8, R29, 0x2, R6 ;  /* 0x000000021d087825 */ /* 0x004fe200078e0206 */
[----:B------:R-:W-:Y:S01]  /*5400*/  PRMT R17, R22, 0x7610, R17 ;  /* 0x0000761016117816 */ /* 0x000fe20000000011 */
[----:B------:R-:W2:Y:S01]  /*5410*/  LDS R21, [R0+0x1380] ;  /* 0x0013800000157984 */ /* 0x000ea20000000800 */
[----:B------:R-:W-:Y:S01]  /*5420*/  F2FP.F16.F32.PACK_AB R19, RZ, R19 ;  /* 0x00000013ff13723e */ /* 0x000fe200000000ff */
[----:B---3--:R-:W-:-:S03]  /*5430*/  IMAD.WIDE R10, R35, 0x2, R8 ;  /* 0x00000002230a7825 */ /* 0x008fc600078e0208 */
[----:B------:R-:W3:Y:S01]  /*5440*/  LDC R29, c[0x0][0x39c] ;  /* 0x0000e700ff1d7b82 */ /* 0x000ee20000000800 */
[----:B------:R5:W-:Y:S01]  /*5450*/  STG.E.U16 desc[UR10][R12.64], R17 ;  /* 0x000000110c007986 */ /* 0x000be2000c10150a */
[----:B----4-:R-:W-:-:S03]  /*5460*/  IMAD.WIDE R14, R31, 0x2, R10 ;  /* 0x000000021f0e7825 */ /* 0x010fc600078e020a */
[----:B------:R-:W-:Y:S03]  /*5470*/  STG.E.U16 desc[UR10][R2.64], R23 ;  /* 0x0000001702007986 */ /* 0x000fe6000c10150a */
[----:B------:R-:W4:Y:S01]  /*5480*/  LDC R35, c[0x0][0x39c] ;  /* 0x0000e700ff237b82 */ /* 0x000f220000000800 */
[----:B------:R-:W4:Y:S01]  /*5490*/  LDS R22, [R0+0x1840] ;  /* 0x0018400000167984 */ /* 0x000f220000000800 */
[----:B-----5:R-:W-:Y:S01]  /*54a0*/  PRMT R13, R24, 0x7610, R13 ;  /* 0x00007610180d7816 */ /* 0x020fe2000000000d */
[----:B------:R-:W-:Y:S02]  /*54b0*/  IMAD.WIDE R16, R33, 0x2, R14 ;  /* 0x0000000221107825 */ /* 0x000fe400078e020e */
[----:B------:R5:W-:Y:S03]  /*54c0*/  STG.E.U16 desc[UR10][R4.64], R30 ;  /* 0x0000001e04007986 */ /* 0x000be6000c10150a */
[----:B------:R-:W4:Y:S01]  /*54d0*/  LDC R27, c[0x0][0x39c] ;  /* 0x0000e700ff1b7b82 */ /* 0x000f220000000800 */
[----:B------:R-:W-:Y:S01]  /*54e0*/  F2FP.F16.F32.PACK_AB R18, RZ, R18 ;  /* 0x00000012ff12723e */ /* 0x000fe200000000ff */
[----:B------:R1:W-:Y:S04]  /*54f0*/  STG.E.U16 desc[UR10][R6.64], R13 ;  /* 0x0000000d06007986 */ /* 0x0003e8000c10150a */
[----:B------:R-:W4:Y:S02]  /*5500*/  LDS R26, [R0+0x13c0] ;  /* 0x0013c000001a7984 */ /* 0x000f240000000800 */
[----:B------:R-:W4:Y:S01]  /*5510*/  LDC R31, c[0x0][0x39c] ;  /* 0x0000e700ff1f7b82 */ /* 0x000f220000000800 */
[----:B------:R-:W-:Y:S01]  /*5520*/  F2FP.F16.F32.PACK_AB R20, RZ, R20 ;  /* 0x00000014ff14723e */ /* 0x000fe200000000ff */
[----:B------:R-:W4:Y:S01]  /*5530*/  LDS R28, [R0+0x1800] ;  /* 0x00180000001c7984 */ /* 0x000f220000000800 */
[----:B-----5:R-:W-:-:S02]  /*5540*/  PRMT R5, R19, 0x7610, R5 ;  /* 0x0000761013057816 */ /* 0x020fc40000000005 */
[----:B------:R-:W-:Y:S01]  /*5550*/  F2FP.F16.F32.PACK_AB R25, RZ, R25 ;  /* 0x00000019ff19723e */ /* 0x000fe200000000ff */
[----:B-1----:R-:W-:Y:S02]  /*5560*/  IMAD.WIDE R12, R37, 0x2, R16 ;  /* 0x00000002250c7825 */ /* 0x002fe400078e0210 */
[----:B------:R-:W1:Y:S01]  /*5570*/  LDC R33, c[0x0][0x39c] ;  /* 0x0000e700ff217b82 */ /* 0x000e620000000800 */
[----:B------:R-:W5:Y:S01]  /*5580*/  LDS R19, [R0+0x1880] ;  /* 0x0018800000137984 */ /* 0x000f620000000800 */
[----:B--2---:R-:W-:Y:S01]  /*5590*/  F2FP.F16.F32.PACK_AB R21, RZ, R21 ;  /* 0x00000015ff15723e */ /* 0x004fe200000000ff */
[----:B---3--:R-:W-:Y:S02]  /*55a0*/  IMAD.WIDE R2, R29, 0x2, R12 ;  /* 0x000000021d027825 */ /* 0x008fe400078e020c */
[----:B------:R4:W-:Y:S03]  /*55b0*/  STG.E.U16 desc[UR10][R8.64], R5 ;  /* 0x0000000508007986 */ /* 0x0009e6000c10150a */
[----:B------:R-:W2:Y:S01]  /*55c0*/  LDC R29, c[0x0][0x39c] ;  /* 0x0000e700ff1d7b82 */ /* 0x000ea20000000800 */
[----:B------:R-:W-:Y:S04]  /*55d0*/  STG.E.U16 desc[UR10][R10.64], R20 ;  /* 0x000000140a007986 */ /* 0x000fe8000c10150a */
[----:B------:R-:W-:Y:S03]  /*55e0*/  STG.E.U16 desc[UR10][R14.64], R25 ;  /* 0x000000190e007986 */ /* 0x000fe6000c10150a */
[----:B------:R-:W3:Y:S01]  /*55f0*/  LDC R37, c[0x0][0x39c] ;  /* 0x0000e700ff257b82 */ /* 0x000ee20000000800 */
[----:B----4-:R-:W-:Y:S01]  /*5600*/  IMAD.WIDE R4, R35, 0x2, R2 ;  /* 0x0000000223047825 */ /* 0x010fe200078e0202 */
[----:B------:R-:W-:Y:S01]  /*5610*/  PRMT R9, R18, 0x7610, R9 ;  /* 0x0000761012097816 */ /* 0x000fe20000000009 */
[----:B------:R-:W4:Y:S01]  /*5620*/  LDS R23, [R0+0x18c0] ;  /* 0x0018c00000177984 */ /* 0x000f220000000800 */
[----:B------:R-:W-:-:S04]  /*5630*/  F2FP.F16.F32.PACK_AB R22, RZ, R22 ;  /* 0x00000016ff16723e */ /* 0x000fc800000000ff */
[----:B------:R-:W4:Y:S01]  /*5640*/  LDC R35, c[0x0][0x39c] ;  /* 0x0000e700ff237b82 */ /* 0x000f220000000800 */
[----:B------:R-:W-:Y:S01]  /*5650*/  IMAD.WIDE R6, R27, 0x2, R4 ;  /* 0x000000021b067825 */ /* 0x000fe200078e0204 */
[----:B------:R-:W3:Y:S04]  /*5660*/  LDS R18, [R0+0x1940] ;  /* 0x0019400000127984 */ /* 0x000ee80000000800 */
[----:B------:R1:W-:Y:S01]  /*5670*/  STG.E.U16 desc[UR10][R16.64], R9 ;  /* 0x0000000910007986 */ /* 0x0003e2000c10150a */
[----:B------:R-:W-:-:S03]  /*5680*/  F2FP.F16.F32.PACK_AB R26, RZ, R26 ;  /* 0x0000001aff1a723e */ /* 0x000fc600000000ff */
[----:B------:R-:W3:Y:S01]  /*5690*/  LDS R24, [R0+0x1900] ;  /* 0x0019000000187984 */ /* 0x000ee20000000800 */
[----:B------:R-:W-:-:S03]  /*56a0*/  F2FP.F16.F32.PACK_AB R28, RZ, R28 ;  /* 0x0000001cff1c723e */ /* 0x000fc600000000ff */
[----:B------:R-:W3:Y:S01]  /*56b0*/  LDS R20, [R0+0x1980] ;  /* 0x0019800000147984 */ /* 0x000ee20000000800 */
[----:B-----5:R-:W-:Y:S01]  /*56c0*/  F2FP.F16.F32.PACK_AB R19, RZ, R19 ;  /* 0x00000013ff13723e */ /* 0x020fe200000000ff */
[----:B-1----:R-:W-:Y:S01]  /*56d0*/  IMAD.WIDE R8, R31, 0x2, R6 ;  /* 0x000000021f087825 */ /* 0x002fe200078e0206 */
[----:B------:R-:W-:Y:S01]  /*56e0*/  PRMT R17, R21, 0x7610, R17 ;  /* 0x0000761015117816 */ /* 0x000fe20000000011 */
[----:B------:R-:W1:Y:S01]  /*56f0*/  LDC R31, c[0x0][0x39c] ;  /* 0x0000e700ff1f7b82 */ /* 0x000e620000000800 */
[----:B------:R-:W5:Y:S01]  /*5700*/  LDS R27, [R0+0x1a00] ;  /* 0x001a0000001b7984 */ /* 0x000f620000000800 */
[----:B------:R-:W-:-:S03]  /*5710*/  IMAD.WIDE R10, R33, 0x2, R8 ;  /* 0x00000002210a7825 */ /* 0x000fc600078e0208 */
[----:B------:R2:W-:Y:S03]  /*5720*/  STG.E.U16 desc[UR10][R12.64], R17 ;  /* 0x000000110c007986 */ /* 0x0005e6000c10150a */
[----:B------:R-:W5:Y:S01]  /*5730*/  LDC R33, c[0x0][0x39c] ;  /* 0x0000e700ff217b82 */ /* 0x000f620000000800 */
[----:B------:R-:W-:Y:S01]  /*5740*/  STG.E.U16 desc[UR10][R2.64], R26 ;  /* 0x0000001a02007986 */ /* 0x000fe2000c10150a */
[----:B--2---:R-:W-:-:S03]  /*5750*/  IMAD.WIDE R14, R29, 0x2, R10 ;  /* 0x000000021d0e7825 */ /* 0x004fc600078e020a */
[----:B------:R-:W2:Y:S03]  /*5760*/  LDS R21, [R0+0x1a40] ;  /* 0x001a400000157984 */ /* 0x000ea60000000800 */
[----:B------:R-:W2:Y:S01]  /*5770*/  LDC R29, c[0x0][0x39c] ;  /* 0x0000e700ff1d7b82 */ /* 0x000ea20000000800 */
[----:B------:R-:W-:Y:S01]  /*5780*/  PRMT R13, R22, 0x7610, R13 ;  /* 0x00007610160d7816 */ /* 0x000fe2000000000d */
[----:B----4-:R-:W-:Y:S01]  /*5790*/  IMAD.WIDE R16, R35, 0x2, R14 ;  /* 0x0000000223107825 */ /* 0x010fe200078e020e */
[----:B------:R4:W-:Y:S01]  /*57a0*/  STG.E.U16 desc[UR10][R4.64], R28 ;  /* 0x0000001c04007986 */ /* 0x0009e2000c10150a */
[----:B------:R-:W-:Y:S02]  /*57b0*/  F2FP.F16.F32.PACK_AB R23, RZ, R23 ;  /* 0x00000017ff17723e */ /* 0x000fe400000000ff */
[----:B---3--:R-:W-:Y:S01]  /*57c0*/  F2FP.F16.F32.PACK_AB R18, RZ, R18 ;  /* 0x00000012ff12723e */ /* 0x008fe200000000ff */
[----:B------:R3:W-:Y:S01]  /*57d0*/  STG.E.U16 desc[UR10][R6.64], R13 ;  /* 0x0000000d06007986 */ /* 0x0007e2000c10150a */
[----:B------:R-:W2:Y:S03]  /*57e0*/  LDC R35, c[0x0][0x39c] ;  /* 0x0000e700ff237b82 */ /* 0x000ea60000000800 */
[----:B------:R-:W2:Y:S01]  /*57f0*/  LDS R25, [R0+0x19c0] ;  /* 0x0019c00000197984 */ /* 0x000ea20000000800 */
[----:B------:R-:W-:-:S03]  /*5800*/  F2FP.F16.F32.PACK_AB R24, RZ, R24 ;  /* 0x00000018ff18723e */ /* 0x000fc600000000ff */
[----:B------:R-:W2:Y:S01]  /*5810*/  LDS R22, [R0+0x1ac0] ;  /* 0x001ac00000167984 */ /* 0x000ea20000000800 */
[----:B----4-:R-:W-:Y:S02]  /*5820*/  PRMT R5, R19, 0x7610, R5 ;  /* 0x0000761013057816 */ /* 0x010fe40000000005 */
[----:B------:R-:W-:Y:S01]  /*5830*/  F2FP.F16.F32.PACK_AB R20, RZ, R20 ;  /* 0x00000014ff14723e */ /* 0x000fe200000000ff */
[----:B---3--:R-:W-:Y:S01]  /*5840*/  IMAD.WIDE R12, R37, 0x2, R16 ;  /* 0x00000002250c7825 */ /* 0x008fe200078e0210 */
[----:B------:R-:W3:Y:S01]  /*5850*/  LDS R19, [R0+0x1a80] ;  /* 0x001a800000137984 */ /* 0x000ee20000000800 */
[----:B------:R-:W4:Y:S03]  /*5860*/  LDC R37, c[0x0][0x39c] ;  /* 0x0000e700ff257b82 */ /* 0x000f260000000800 */
[----:B------:R2:W-:Y:S01]  /*5870*/  STG.E.U16 desc[UR10][R8.64], R5 ;  /* 0x0000000508007986 */ /* 0x0005e2000c10150a */
[----:B-1----:R-:W-:Y:S01]  /*5880*/  IMAD.WIDE R2, R31, 0x2, R12 ;  /* 0x000000021f027825 */ /* 0x002fe200078e020c */
[----:B-----5:R-:W-:-:S02]  /*5890*/  F2FP.F16.F32.PACK_AB R27, RZ, R27 ;  /* 0x0000001bff1b723e */ /* 0x020fc400000000ff */
[----:B------:R-:W-:Y:S01]  /*58a0*/  STG.E.U16 desc[UR10][R10.64], R23 ;  /* 0x000000170a007986 */ /* 0x000fe2000c10150a */
[----:B------:R-:W1:Y:S01]  /*58b0*/  LDC R31, c[0x0][0x39c] ;  /* 0x0000e700ff1f7b82 */ /* 0x000e620000000800 */
[----:B------:R-:W-:Y:S02]  /*58c0*/  PRMT R30, R27, 0x7610, R30 ;  /* 0x000076101b1e7816 */ /* 0x000fe4000000001e */
[----:B------:R-:W-:Y:S01]  /*58d0*/  STG.E.U16 desc[UR10][R14.64], R24 ;  /* 0x000000180e007986 */ /* 0x000fe2000c10150a */
[----:B--2---:R-:W-:Y:S01]  /*58e0*/  IMAD.WIDE R4, R33, 0x2, R2 ;  /* 0x0000000221047825 */ /* 0x004fe200078e0202 */
[----:B------:R-:W-:-:S03]  /*58f0*/  PRMT R9, R18, 0x7610, R9 ;  /* 0x0000761012097816 */ /* 0x000fc60000000009 */
[----:B------:R-:W2:Y:S01]  /*5900*/  LDC R33, c[0x0][0x39c] ;  /* 0x0000e700ff217b82 */ /* 0x000ea20000000800 */
[----:B------:R-:W5:Y:S01]  /*5910*/  LDS R18, [R0+0x1b40] ;  /* 0x001b400000127984 */ /* 0x000f620000000800 */
[----:B------:R-:W-:Y:S01]  /*5920*/  F2FP.F16.F32.PACK_AB R21, RZ, R21 ;  /* 0x00000015ff15723e */ /* 0x000fe200000000ff */
[----:B------:R-:W-:Y:S02]  /*5930*/  IMAD.WIDE R6, R29, 0x2, R4 ;  /* 0x000000021d067825 */ /* 0x000fe400078e0204 */
[----:B------:R3:W-:Y:S03]  /*5940*/  STG.E.U16 desc[UR10][R16.64], R9 ;  /* 0x0000000910007986 */ /* 0x0007e6000c10150a */
[----:B------:R-:W5:Y:S01]  /*5950*/  LDC R29, c[0x0][0x39c] ;  /* 0x0000e700ff1d7b82 */ /* 0x000f620000000800 */
[----:B------:R-:W5:Y:S01]  /*5960*/  LDS R26, [R0+0x1b00] ;  /* 0x001b0000001a7984 */ /* 0x000f620000000800 */
[----:B------:R-:W-:-:S03]  /*5970*/  F2FP.F16.F32.PACK_AB R25, RZ, R25 ;  /* 0x00000019ff19723e */ /* 0x000fc600000000ff */
[----:B------:R-:W5:Y:S03]  /*5980*/  LDS R23, [R0+0x1b80] ;  /* 0x001b800000177984 */ /* 0x000f660000000800 */
[----:B------:R-:W5:Y:S01]  /*5990*/  LDC R27, c[0x0][0x39c] ;  /* 0x0000e700ff1b7b82 */ /* 0x000f620000000800 */
[----:B---3--:R-:W-:Y:S01]  /*59a0*/  IMAD.WIDE R8, R35, 0x2, R6 ;  /* 0x0000000223087825 */ /* 0x008fe200078e0206 */
[----:B------:R-:W-:Y:S01]  /*59b0*/  PRMT R17, R20, 0x7610, R17 ;  /* 0x0000761014117816 */ /* 0x000fe20000000011 */
[----:B------:R-:W3:Y:S01]  /*59c0*/  LDS R24, [R0+0x1bc0] ;  /* 0x001bc00000187984 */ /* 0x000ee20000000800 */
[----:B------:R-:W-:Y:S02]  /*59d0*/  F2FP.F16.F32.PACK_AB R22, RZ, R22 ;  /* 0x00000016ff16723e */ /* 0x000fe400000000ff */
[----:B------:R-:W-:Y:S01]  /*59e0*/  F2FP.F16.F32.PACK_AB R19, RZ, R19 ;  /* 0x00000013ff13723e */ /* 0x000fe200000000ff */
[----:B----4-:R-:W-:Y:S01]  /*59f0*/  IMAD.WIDE R10, R37, 0x2, R8 ;  /* 0x00000002250a7825 */ /* 0x010fe200078e0208 */
[----:B------:R-:W4:Y:S01]  /*5a00*/  LDC R35, c[0x0][0x39c] ;  /* 0x0000e700ff237b82 */ /* 0x000f220000000800 */
[----:B------:R2:W-:Y:S02]  /*5a10*/  STG.E.U16 desc[UR10][R12.64], R17 ;  /* 0x000000110c007986 */ /* 0x0005e4000c10150a */
[----:B-1----:R-:W-:-:S02]  /*5a20*/  IMAD.WIDE R14, R31, 0x2, R10 ;  /* 0x000000021f0e7825 */ /* 0x002fc400078e020a */
[----:B------:R-:W-:Y:S03]  /*5a30*/  STG.E.U16 desc[UR10][R2.64], R25 ;  /* 0x0000001902007986 */ /* 0x000fe6000c10150a */
[----:B------:R-:W1:Y:S01]  /*5a40*/  LDC R37, c[0x0][0x39c] ;  /* 0x0000e700ff257b82 */ /* 0x000e620000000800 */
[----:B------:R-:W1:Y:S01]  /*5a50*/  LDS R20, [R0+0x2040] ;  /* 0x0020400000147984 */ /* 0x000e620000000800 */
[----:B--2---:R-:W-:Y:S01]  /*5a60*/  PRMT R13, R21, 0x7610, R13 ;  /* 0x00007610150d7816 */ /* 0x004fe2000000000d */
[----:B------:R-:W-:Y:S02]  /*5a70*/  IMAD.WIDE R16, R33, 0x2, R14 ;  /* 0x0000000221107825 */ /* 0x000fe400078e020e */
[----:B------:R2:W-:Y:S03]  /*5a80*/  STG.E.U16 desc[UR10][R4.64], R30 ;  /* 0x0000001e04007986 */ /* 0x0005e6000c10150a */
[----:B------:R-:W1:Y:S01]  /*5a90*/  LDC R31, c[0x0][0x39c] ;  /* 0x0000e700ff1f7b82 */ /* 0x000e620000000800 */
[----:B-----5:R-:W-:Y:S01]  /*5aa0*/  F2FP.F16.F32.PACK_AB R18, RZ, R18 ;  /* 0x00000012ff12723e */ /* 0x020fe200000000ff */
[----:B------:R5:W-:Y:S04]  /*5ab0*/  STG.E.U16 desc[UR10][R6.64], R13 ;  /* 0x0000000d06007986 */ /* 0x000be8000c10150a */
[----:B------:R-:W1:Y:S02]  /*5ac0*/  LDS R28, [R0+0x2000] ;  /* 0x00200000001c7984 */ /* 0x000e640000000800 */
[----:B------:R-:W1:Y:S01]  /*5ad0*/  LDC R33, c[0x0][0x39c] ;  /* 0x0000e700ff217b82 */ /* 0x000e620000000800 */
[----:B------:R-:W-:-:S02]  /*5ae0*/  F2FP.F16.F32.PACK_AB R26, RZ, R26 ;  /* 0x0000001aff1a723e */ /* 0x000fc400000000ff */
[----:B--2---:R-:W-:Y:S01]  /*5af0*/  PRMT R5, R19, 0x7610, R5 ;  /* 0x0000761013057816 */ /* 0x004fe20000000005 */
[----:B------:R-:W2:Y:S01]  /*5b00*/  LDS R21, [R0+0x20c0] ;  /* 0x0020c00000157984 */ /* 0x000ea20000000800 */
[----:B------:R-:W-:Y:S01]  /*5b10*/  F2FP.F16.F32.PACK_AB R23, RZ, R23 ;  /* 0x00000017ff17723e */ /* 0x000fe200000000ff */
[----:B-----5:R-:W-:Y:S02]  /*5b20*/  IMAD.WIDE R12, R29, 0x2, R16 ;  /* 0x000000021d0c7825 */ /* 0x020fe400078e0210 */
[----:B------:R-:W5:Y:S01]  /*5b30*/  LDS R19, [R0+0x2080] ;  /* 0x0020800000137984 */ /* 0x000f620000000800 */
[----:B------:R-:W5:Y:S01]  /*5b40*/  LDC R29, c[0x0][0x39c] ;  /* 0x0000e700ff1d7b82 */ /* 0x000f620000000800 */
[----:B---3--:R-:W-:Y:S02]  /*5b50*/  F2FP.F16.F32.PACK_AB R24, RZ, R24 ;  /* 0x00000018ff18723e */ /* 0x008fe400000000ff */
[----:B------:R1:W-:Y:S01]  /*5b60*/  STG.E.U16 desc[UR10][R8.64], R5 ;  /* 0x0000000508007986 */ /* 0x0003e2000c10150a */
[----:B----4-:R-:W-:-:S03]  /*5b70*/  IMAD.WIDE R2, R35, 0x2, R12 ;  /* 0x0000000223027825 */ /* 0x010fc600078e020c */
[----:B------:R-:W-:Y:S01]  /*5b80*/  STG.E.U16 desc[UR10][R10.64], R22 ;  /* 0x000000160a007986 */ /* 0x000fe2000c10150a */
[----:B------:R-:W3:Y:S03]  /*5b90*/  LDC R35, c[0x0][0x39c] ;  /* 0x0000e700ff237b82 */ /* 0x000ee60000000800 */
[----:B------:R-:W-:Y:S01]  /*5ba0*/  STG.E.U16 desc[UR10][R14.64], R26 ;  /* 0x0000001a0e007986 */ /* 0x000fe2000c10150a */
[----:B-1----:R-:W-:Y:S01]  /*5bb0*/  IMAD.WIDE R4, R37, 0x2, R2 ;  /* 0x0000000225047825 */ /* 0x002fe200078e0202 */
[----:B------:R-:W-:-:S03]  /*5bc0*/  PRMT R9, R18, 0x7610, R9 ;  /* 0x0000761012097816 */ /* 0x000fc60000000009 */
[----:B------:R-:W1:Y:S01]  /*5bd0*/  LDC R37, c[0x0][0x39c] ;  /* 0x0000e700ff257b82 */ /* 0x000e620000000800 */
[----:B------:R-:W4:Y:S01]  /*5be0*/  LDS R18, [R0+0x2140] ;  /* 0x0021400000127984 */ /* 0x000f220000000800 */
[----:B------:R-:W-:Y:S01]  /*5bf0*/  F2FP.F16.F32.PACK_AB R20, RZ, R20 ;  /* 0x00000014ff14723e */ /* 0x000fe200000000ff */
[----:B------:R-:W-:Y:S02]  /*5c00*/  IMAD.WIDE R6, R27, 0x2, R4 ;  /* 0x000000021b067825 */ /* 0x000fe400078e0204 */
[----:B------:R2:W-:Y:S04]  /*5c10*/  STG.E.U16 desc[UR10][R16.64], R9 ;  /* 0x0000000910007986 */ /* 0x0005e8000c10150a */
[----:B------:R-:W1:Y:S04]  /*5c20*/  LDS R25, [R0+0x2100] ;  /* 0x0021000000197984 */ /* 0x000e680000000800 */
[----:B------:R-:W1:Y:S01]  /*5c30*/  LDS R22, [R0+0x2180] ;  /* 0x0021800000167984 */ /* 0x000e620000000800 */
[----:B------:R-:W-:Y:S01]  /*5c40*/  F2FP.F16.F32.PACK_AB R28, RZ, R28 ;  /* 0x0000001cff1c723e */ /* 0x000fe200000000ff */
[----:B--2---:R-:W-:Y:S01]  /*5c50*/  IMAD.WIDE R8, R31, 0x2, R6 ;  /* 0x000000021f087825 */ /* 0x004fe200078e0206 */
[----:B------:R-:W-:Y:S01]  /*5c60*/  PRMT R17, R23, 0x7610, R17 ;  /* 0x0000761017117816 */ /* 0x000fe20000000011 */
[----:B------:R-:W2:Y:S01]  /*5c70*/  LDC R31, c[0x0][0x39c] ;  /* 0x0000e700ff1f7b82 */ /* 0x000ea20000000800 */
[----:B------:R-:W2:Y:S01]  /*5c80*/  LDS R27, [R0+0x2200] ;  /* 0x00220000001b7984 */ /* 0x000ea20000000800 */
[----:B------:R-:W-:Y:S01]  /*5c90*/  F2FP.F16.F32.PACK_AB R21, RZ, R21 ;  /* 0x00000015ff15723e */ /* 0x000fe200000000ff */
[----:B-----5:R-:W-:-:S02]  /*5ca0*/  IMAD.WIDE R10, R29, 0x2, R8 ;  /* 0x000000021d0a7825 */ /* 0x020fc400078e0208 */
[----:B------:R5:W-:Y:S01]  /*5cb0*/  STG.E.U16 desc[UR10][R12.64], R17 ;  /* 0x000000110c007986 */ /* 0x000be2000c10150a */
[----:B------:R-:W-:Y:S02]  /*5cc0*/  F2FP.F16.F32.PACK_AB R19, RZ, R19 ;  /* 0x00000013ff13723e */ /* 0x000fe400000000ff */
[----:B------:R-:W2:Y:S01]  /*5cd0*/  LDC R29, c[0x0][0x39c] ;  /* 0x0000e700ff1d7b82 */ /* 0x000ea20000000800 */
[----:B------:R-:W-:Y:S01]  /*5ce0*/  STG.E.U16 desc[UR10][R2.64], R24 ;  /* 0x0000001802007986 */ /* 0x000fe2000c10150a */
[----:B------:R-:W-:-:S03]  /*5cf0*/  IMAD.WIDE R14, R33, 0x2, R10 ;  /* 0x00000002210e7825 */ /* 0x000fc600078e020a */
[----:B------:R-:W2:Y:S03]  /*5d00*/  LDS R23, [R0+0x2240] ;  /* 0x0022400000177984 */ /* 0x000ea60000000800 */
[----:B------:R-:W2:Y:S01]  /*5d10*/  LDC R33, c[0x0][0x39c] ;  /* 0x0000e700ff217b82 */ /* 0x000ea20000000800 */
[----:B-----5:R-:W-:Y:S01]  /*5d20*/  PRMT R13, R20, 0x7610, R13 ;  /* 0x00007610140d7816 */ /* 0x020fe2000000000d */
[----:B---3--:R-:W-:Y:S01]  /*5d30*/  IMAD.WIDE R16, R35, 0x2, R14 ;  /* 0x0000000223107825 */ /* 0x008fe200078e020e */
[----:B------:R3:W-:Y:S01]  /*5d40*/  STG.E.U16 desc[UR10][R4.64], R28 ;  /* 0x0000001c04007986 */ /* 0x0007e2000c10150a */
[----:B----4-:R-:W-:-:S03]  /*5d50*/  F2FP.F16.F32.PACK_AB R18, RZ, R18 ;  /* 0x00000012ff12723e */ /* 0x010fc600000000ff */
[----:B------:R4:W-:Y:S01]  /*5d60*/  STG.E.U16 desc[UR10][R6.64], R13 ;  /* 0x0000000d06007986 */ /* 0x0009e2000c10150a */
[----:B------:R-:W5:Y:S03]  /*5d70*/  LDC R35, c[0x0][0x39c] ;  /* 0x0000e700ff237b82 */ /* 0x000f660000000800 */
[----:B------:R-:W5:Y:S01]  /*5d80*/  LDS R26, [R0+0x21c0] ;  /* 0x0021c000001a7984 */ /* 0x000f620000000800 */
[----:B-1----:R-:W-:-:S03]  /*5d90*/  F2FP.F16.F32.PACK_AB R25, RZ, R25 ;  /* 0x00000019ff19723e */ /* 0x002fc600000000ff */
[----:B------:R-:W1:Y:S01]  /*5da0*/  LDS R20, [R0+0x22c0] ;  /* 0x0022c00000147984 */ /* 0x000e620000000800 */
[----:B---3--:R-:W-:Y:S02]  /*5db0*/  PRMT R5, R19, 0x7610, R5 ;  /* 0x0000761013057816 */ /* 0x008fe40000000005 */
[----:B------:R-:W-:Y:S01]  /*5dc0*/  F2FP.F16.F32.PACK_AB R22, RZ, R22 ;  /* 0x00000016ff16723e */ /* 0x000fe200000000ff */
[----:B----4-:R-:W-:Y:S01]  /*5dd0*/  IMAD.WIDE R12, R37, 0x2, R16 ;  /* 0x00000002250c7825 */ /* 0x010fe200078e0210 */
[----:B------:R-:W3:Y:S01]  /*5de0*/  LDS R19, [R0+0x2280] ;  /* 0x0022800000137984 */ /* 0x000ee20000000800 */
[----:B------:R-:W4:Y:S03]  /*5df0*/  LDC R37, c[0x0][0x39c] ;  /* 0x0000e700ff257b82 */ /* 0x000f260000000800 */
[----:B------:R2:W-:Y:S02]  /*5e00*/  STG.E.U16 desc[UR10][R8.64], R5 ;  /* 0x0000000508007986 */ /* 0x0005e4000c10150a */
[----:B--2---:R-:W-:Y:S01]  /*5e10*/  IMAD.WIDE R2, R31, 0x2, R12 ;  /* 0x000000021f027825 */ /* 0x004fe200078e020c */
[----:B------:R-:W-:Y:S01]  /*5e20*/  F2FP.F16.F32.PACK_AB R27, RZ, R27 ;  /* 0x0000001bff1b723e */ /* 0x000fe200000000ff */
[----:B------:R-:W-:Y:S01]  /*5e30*/  STG.E.U16 desc[UR10][R10.64], R21 ;  /* 0x000000150a007986 */ /* 0x000fe2000c10150a */
[----:B------:R-:W2:Y:S02]  /*5e40*/  LDC R31, c[0x0][0x39c] ;  /* 0x0000e700ff1f7b82 */ /* 0x000ea40000000800 */
[----:B------:R-:W-:Y:S01]  /*5e50*/  PRMT R30, R27, 0x7610, R30 ;  /* 0x000076101b1e7816 */ /* 0x000fe2000000001e */
[----:B------:R-:W-:Y:S01]  /*5e60*/  STG.E.U16 desc[UR10][R14.64], R25 ;  /* 0x000000190e007986 */ /* 0x000fe2000c10150a */
[----:B------:R-:W-:Y:S01]  /*5e70*/  IMAD.WIDE R4, R29, 0x2, R2 ;  /* 0x000000021d047825 */ /* 0x000fe200078e0202 */
[----:B------:R-:W-:-:S03]  /*5e80*/  PRMT R9, R18, 0x7610, R9 ;  /* 0x0000761012097816 */ /* 0x000fc60000000009 */
[----:B------:R-:W2:Y:S01]  /*5e90*/  LDC R29, c[0x0][0x39c] ;  /* 0x0000e700ff1d7b82 */ /* 0x000ea20000000800 */
[----:B------:R-:W2:Y:S01]  /*5ea0*/  LDS R18, [R0+0x2340] ;  /* 0x0023400000127984 */ /* 0x000ea20000000800 */
[----:B------:R-:W-:Y:S01]  /*5eb0*/  F2FP.F16.F32.PACK_AB R23, RZ, R23 ;  /* 0x00000017ff17723e */ /* 0x000fe200000000ff */
[----:B------:R-:W-:Y:S02]  /*5ec0*/  IMAD.WIDE R6, R33, 0x2, R4 ;  /* 0x0000000221067825 */ /* 0x000fe400078e0204 */
[----:B------:R1:W-:Y:S03]  /*5ed0*/  STG.E.U16 desc[UR10][R16.64], R9 ;  /* 0x0000000910007986 */ /* 0x0003e6000c10150a */
[----:B------:R-:W2:Y:S01]  /*5ee0*/  LDC R33, c[0x0][0x39c] ;  /* 0x0000e700ff217b82 */ /* 0x000ea20000000800 */
[----:B------:R-:W2:Y:S01]  /*5ef0*/  LDS R24, [R0+0x2300] ;  /* 0x0023000000187984 */ /* 0x000ea20000000800 */
[----:B-----5:R-:W-:-:S03]  /*5f00*/  F2FP.F16.F32.PACK_AB R26, RZ, R26 ;  /* 0x0000001aff1a723e */ /* 0x020fc600000000ff */
[----:B------:R-:W5:Y:S03]  /*5f10*/  LDS R21, [R0+0x2380] ;  /* 0x0023800000157984 */ /* 0x000f660000000800 */
[----:B------:R-:W5:Y:S01]  /*5f20*/  LDC R27, c[0x0][0x39c] ;  /* 0x0000e700ff1b7b82 */ /* 0x000f620000000800 */
[----:B-1----:R-:W-:Y:S01]  /*5f30*/  IMAD.WIDE R8, R35, 0x2, R6 ;  /* 0x0000000223087825 */ /* 0x002fe200078e0206 */
[----:B------:R-:W-:Y:S01]  /*5f40*/  PRMT R17, R22, 0x7610, R17 ;  /* 0x0000761016117816 */ /* 0x000fe20000000011 */
[----:B------:R-:W1:Y:S01]  /*5f50*/  LDS R25, [R0+0x23c0] ;  /* 0x0023c00000197984 */ /* 0x000e620000000800 */
[----:B------:R-:W-:Y:S02]  /*5f60*/  F2FP.F16.F32.PACK_AB R20, RZ, R20 ;  /* 0x00000014ff14723e */ /* 0x000fe400000000ff */
[----:B---3--:R-:W-:Y:S01]  /*5f70*/  F2FP.F16.F32.PACK_AB R19, RZ, R19 ;  /* 0x00000013ff13723e */ /* 0x008fe200000000ff */
[----:B----4-:R-:W-:Y:S01]  /*5f80*/  IMAD.WIDE R10, R37, 0x2, R8 ;  /* 0x00000002250a7825 */ /* 0x010fe200078e0208 */
[----:B------:R-:W3:Y:S01]  /*5f90*/  LDC R35, c[0x0][0x39c] ;  /* 0x0000e700ff237b82 */ /* 0x000ee20000000800 */
[----:B------:R4:W-:Y:S02]  /*5fa0*/  STG.E.U16 desc[UR10][R12.64], R17 ;  /* 0x000000110c007986 */ /* 0x0009e4000c10150a */
[----:B--2---:R-:W-:-:S02]  /*5fb0*/  IMAD.WIDE R14, R31, 0x2, R10 ;  /* 0x000000021f0e7825 */ /* 0x004fc400078e020a */
[----:B------:R-:W-:Y:S03]  /*5fc0*/  STG.E.U16 desc[UR10][R2.64], R26 ;  /* 0x0000001a02007986 */ /* 0x000fe6000c10150a */
[----:B------:R-:W2:Y:S01]  /*5fd0*/  LDC R37, c[0x0][0x39c] ;  /* 0x0000e700ff257b82 */ /* 0x000ea20000000800 */
[----:B------:R-:W2:Y:S01]  /*5fe0*/  LDS R22, [R0+0x2840] ;  /* 0x0028400000167984 */ /* 0x000ea20000000800 */
[----:B----4-:R-:W-:Y:S01]  /*5ff0*/  PRMT R13, R23, 0x7610, R13 ;  /* 0x00007610170d7816 */ /* 0x010fe2000000000d */
[----:B------:R-:W-:Y:S02]  /*6000*/  IMAD.WIDE R16, R29, 0x2, R14 ;  /* 0x000000021d107825 */ /* 0x000fe400078e020e */
[----:B------:R4:W-:Y:S03]  /*6010*/  STG.E.U16 desc[UR10][R4.64], R30 ;  /* 0x0000001e04007986 */ /* 0x0009e6000c10150a */
[----:B------:R-:W2:Y:S01]  /*6020*/  LDC R29, c[0x0][0x39c] ;  /* 0x0000e700ff1d7b82 */ /* 0x000ea20000000800 */
[----:B------:R-:W-:Y:S01]  /*6030*/  F2FP.F16.F32.PACK_AB R18, RZ, R18 ;  /* 0x00000012ff12723e */ /* 0x000fe200000000ff */
[----:B------:R1:W-:Y:S04]  /*6040*/  STG.E.U16 desc[UR10][R6.64], R13 ;  /* 0x0000000d06007986 */ /* 0x0003e8000c10150a */
[----:B------:R-:W2:Y:S02]  /*6050*/  LDS R28, [R0+0x2800] ;  /* 0x00280000001c7984 */ /* 0x000ea40000000800 */
[----:B------:R-:W2:Y:S01]  /*6060*/  LDC R31, c[0x0][0x39c] ;  /* 0x0000e700ff1f7b82 */ /* 0x000ea20000000800 */
[----:B------:R-:W-:-:S02]  /*6070*/  F2FP.F16.F32.PACK_AB R24, RZ, R24 ;  /* 0x00000018ff18723e */ /* 0x000fc400000000ff */
[----:B----4-:R-:W-:Y:S01]  /*6080*/  PRMT R5, R19, 0x7610, R5 ;  /* 0x0000761013057816 */ /* 0x010fe20000000005 */
[----:B------:R-:W4:Y:S01]  /*6090*/  LDS R23, [R0+0x28c0] ;  /* 0x0028c00000177984 */ /* 0x000f220000000800 */
[----:B-----5:R-:W-:Y:S01]  /*60a0*/  F2FP.F16.F32.PACK_AB R21, RZ, R21 ;  /* 0x00000015ff15723e */ /* 0x020fe200000000ff */
[----:B-1----:R-:W-:Y:S02]  /*60b0*/  IMAD.WIDE R12, R33, 0x2, R16 ;  /* 0x00000002210c7825 */ /* 0x002fe400078e0210 */
[----:B------:R-:W1:Y:S01]  /*60c0*/  LDS R19, [R0+0x2880] ;  /* 0x0028800000137984 */ /* 0x000e620000000800 */
[----:B------:R-:W5:Y:S01]  /*60d0*/  LDC R33, c[0x0][0x39c] ;  /* 0x0000e700ff217b82 */ /* 0x000f620000000800 */
[----:B------:R-:W-:Y:S02]  /*60e0*/  F2FP.F16.F32.PACK_AB R25, RZ, R25 ;  /* 0x00000019ff19723e */ /* 0x000fe400000000ff */
[----:B------:R2:W-:Y:S01]  /*60f0*/  STG.E.U16 desc[UR10][R8.64], R5 ;  /* 0x0000000508007986 */ /* 0x0005e2000c10150a */
[----:B---3--:R-:W-:-:S03]  /*6100*/  IMAD.WIDE R2, R35, 0x2, R12 ;  /* 0x0000000223027825 */ /* 0x008fc600078e020c */
[----:B------:R-:W-:Y:S01]  /*6110*/  STG.E.U16 desc[UR10][R10.64], R20 ;  /* 0x000000140a007986 */ /* 0x000fe2000c10150a */
[----:B------:R-:W3:Y:S03]  /*6120*/  LDC R35, c[0x0][0x39c] ;  /* 0x0000e700ff237b82 */ /* 0x000ee60000000800 */
[----:B------:R-:W-:Y:S01]  /*6130*/  STG.E.U16 desc[UR10][R14.64], R24 ;  /* 0x000000180e007986 */ /* 0x000fe2000c10150a */
[----:B--2---:R-:W-:Y:S01]  /*6140*/  IMAD.WIDE R4, R37, 0x2, R2 ;  /* 0x0000000225047825 */ /* 0x004fe200078e0202 */
[----:B------:R-:W-:-:S03]  /*6150*/  PRMT R9, R18, 0x7610, R9 ;  /* 0x0000761012097816 */ /* 0x000fc60000000009 */
[----:B------:R-:W2:Y:S01]  /*6160*/  LDC R37, c[0x0][0x39c] ;  /* 0x0000e700ff257b82 */ /* 0x000ea20000000800 */
[----:B------:R-:W3:Y:S01]  /*6170*/  LDS R18, [R0+0x2940] ;  /* 0x0029400000127984 */ /* 0x000ee20000000800 */
[----:B------:R-:W-:Y:S01]  /*6180*/  F2FP.F16.F32.PACK_AB R22, RZ, R22 ;  /* 0x00000016ff16723e */ /* 0x000fe200000000ff */
[----:B------:R-:W-:Y:S02]  /*6190*/  IMAD.WIDE R6, R27, 0x2, R4 ;  /* 0x000000021b067825 */ /* 0x000fe400078e0204 */
[----:B------:R4:W-:Y:S04]  /*61a0*/  STG.E.U16 desc[UR10][R16.64], R9 ;  /* 0x0000000910007986 */ /* 0x0009e8000c10150a */
[----:B------:R-:W2:Y:S04]  /*61b0*/  LDS R26, [R0+0x2900] ;  /* 0x00290000001a7984 */ /* 0x000ea80000000800 */
[----:B------:R-:W2:Y:S01]  /*61c0*/  LDS R20, [R0+0x2980] ;  /* 0x0029800000147984 */ /* 0x000ea20000000800 */
[----:B------:R-:W-:Y:S01]  /*61d0*/  F2FP.F16.F32.PACK_AB R28, RZ, R28 ;  /* 0x0000001cff1c723e */ /* 0x000fe200000000ff */
[----:B----4-:R-:W-:Y:S01]  /*61e0*/  IMAD.WIDE R8, R29, 0x2, R6 ;  /* 0x000000021d087825 */ /* 0x010fe200078e0206 */
[----:B------:R-:W-:Y:S01]  /*61f0*/  PRMT R17, R21, 0x7610, R17 ;  /* 0x0000761015117816 */ /* 0x000fe20000000011 */
[----:B------:R-:W4:Y:S01]  /*6200*/  LDC R29, c[0x0][0x39c] ;  /* 0x0000e700ff1d7b82 */ /* 0x000f220000000800 */
[----:B------:R-:W4:Y:S01]  /*6210*/  LDS R27, [R0+0x2a00] ;  /* 0x002a0000001b7984 */ /* 0x000f220000000800 */
[----:B------:R-:W-:Y:S01]  /*6220*/  F2FP.F16.F32.PACK_AB R23, RZ, R23 ;  /* 0x00000017ff17723e */ /* 0x000fe200000000ff */
[----:B------:R-:W-:-:S02]  /*6230*/  IMAD.WIDE R10, R31, 0x2, R8 ;  /* 0x000000021f0a7825 */ /* 0x000fc400078e0208 */
[----:B------:R3:W-:Y:S01]  /*6240*/  STG.E.U16 desc[UR10][R12.64], R17 ;  /* 0x000000110c007986 */ /* 0x0007e2000c10150a */
[----:B-1----:R-:W-:Y:S02]  /*6250*/  F2FP.F16.F32.PACK_AB R19, RZ, R19 ;  /* 0x00000013ff13723e */ /* 0x002fe400000000ff */
[----:B------:R-:W1:Y:S01]  /*6260*/  LDC R31, c[0x0][0x39c] ;  /* 0x0000e700ff1f7b82 */ /* 0x000e620000000800 */
[----:B------:R-:W-:Y:S01]  /*6270*/  STG.E.U16 desc[UR10][R2.64], R25 ;  /* 0x0000001902007986 */ /* 0x000fe2000c10150a */
[----:B-----5:R-:W-:-:S03]  /*6280*/  IMAD.WIDE R14, R33, 0x2, R10 ;  /* 0x00000002210e7825 */ /* 0x020fc600078e020a */
[----:B------:R-:W5:Y:S03]  /*6290*/  LDS R21, [R0+0x2a40] ;  /* 0x002a400000157984 */ /* 0x000f660000000800 */
[----:B------:R-:W5:Y:S01]  /*62a0*/  LDC R33, c[0x0][0x39c] ;  /* 0x0000e700ff217b82 */ /* 0x000f620000000800 */
[----:B---3--:R-:W-:Y:S01]  /*62b0*/  PRMT R13, R22, 0x7610, R13 ;  /* 0x00007610160d7816 */ /* 0x008fe2000000000d */
[----:B------:R-:W-:Y:S01]  /*62c0*/  IMAD.WIDE R16, R35, 0x2, R14 ;  /* 0x0000000223107825 */ /* 0x000fe200078e020e */
[----:B------:R3:W-:Y:S01]  /*62d0*/  STG.E.U16 desc[UR10][R4.64], R28 ;  /* 0x0000001c04007986 */ /* 0x0007e2000c10150a */
[----:B------:R-:W-:-:S03]  /*62e0*/  F2FP.F16.F32.PACK_AB R18, RZ, R18 ;  /* 0x00000012ff12723e */ /* 0x000fc600000000ff */
[----:B------:R3:W-:Y:S01]  /*62f0*/  STG.E.U16 desc[UR10][R6.64], R13 ;  /* 0x0000000d06007986 */ /* 0x0007e2000c10150a */
[----:B------:R-:W5:Y:S03]  /*6300*/  LDC R35, c[0x0][0x39c] ;  /* 0x0000e700ff237b82 */ /* 0x000f660000000800 */
[----:B------:R-:W5:Y:S01]  /*6310*/  LDS R24, [R0+0x29c0] ;  /* 0x0029c00000187984 */ /* 0x000f620000000800 */
[----:B--2---:R-:W-:-:S03]  /*6320*/  F2FP.F16.F32.PACK_AB R26, RZ, R26 ;  /* 0x0000001aff1a723e */ /* 0x004fc600000000ff */
[----:B------:R-:W2:Y:S01]  /*6330*/  LDS R22, [R0+0x2ac0] ;  /* 0x002ac00000167984 */ /* 0x000ea20000000800 */
[----:B---3--:R-:W-:Y:S02]  /*6340*/  PRMT R5, R19, 0x7610, R5 ;  /* 0x0000761013057816 */ /* 0x008fe40000000005 */
[----:B------:R-:W-:Y:S01]  /*6350*/  F2FP.F16.F32.PACK_AB R20, RZ, R20 ;  /* 0x00000014ff14723e */ /* 0x000fe200000000ff */
[----:B------:R-:W-:Y:S01]  /*6360*/  IMAD.WIDE R12, R37, 0x2, R16 ;  /* 0x00000002250c7825 */ /* 0x000fe200078e0210 */
[----:B------:R-:W3:Y:S01]  /*6370*/  LDS R19, [R0+0x2a80] ;  /* 0x002a800000137984 */ /* 0x000ee20000000800 */
[----:B------:R-:W3:Y:S03]  /*6380*/  LDC R37, c[0x0][0x39c] ;  /* 0x0000e700ff257b82 */ /* 0x000ee60000000800 */
[----:B------:R1:W-:Y:S01]  /*6390*/  STG.E.U16 desc[UR10][R8.64], R5 ;  /* 0x0000000508007986 */ /* 0x0003e2000c10150a */
[----:B----4-:R-:W-:Y:S01]  /*63a0*/  IMAD.WIDE R2, R29, 0x2, R12 ;  /* 0x000000021d027825 */ /* 0x010fe200078e020c */
[----:B------:R-:W-:-:S02]  /*63b0*/  F2FP.F16.F32.PACK_AB R27, RZ, R27 ;  /* 0x0000001bff1b723e */ /* 0x000fc400000000ff */
[----:B------:R-:W-:Y:S01]  /*63c0*/  STG.E.U16 desc[UR10][R10.64], R23 ;  /* 0x000000170a007986 */ /* 0x000fe2000c10150a */
[----:B------:R-:W4:Y:S01]  /*63d0*/  LDC R29, c[0x0][0x39c] ;  /* 0x0000e700ff1d7b82 */ /* 0x000f220000000800 */
[----:B------:R-:W-:Y:S02]  /*63e0*/  PRMT R30, R27, 0x7610, R30 ;  /* 0x000076101b1e7816 */ /* 0x000fe4000000001e */
[----:B------:R-:W-:Y:S01]  /*63f0*/  STG.E.U16 desc[UR10][R14.64], R26 ;  /* 0x0000001a0e007986 */ /* 0x000fe2000c10150a */
[----:B-1----:R-:W-:Y:S01]  /*6400*/  IMAD.WIDE R4, R31, 0x2, R2 ;  /* 0x000000021f047825 */ /* 0x002fe200078e0202 */
[----:B------:R-:W-:-:S03]  /*6410*/  PRMT R9, R18, 0x7610, R9 ;  /* 0x0000761012097816 */ /* 0x000fc60000000009 */
[----:B------:R-:W1:Y:S01]  /*6420*/  LDC R31, c[0x0][0x39c] ;  /* 0x0000e700ff1f7b82 */ /* 0x000e620000000800 */
[----:B------:R-:W1:Y:S01]  /*6430*/  LDS R18, [R0+0x2b40] ;  /* 0x002b400000127984 */ /* 0x000e620000000800 */
[----:B-----5:R-:W-:Y:S01]  /*6440*/  F2FP.F16.F32.PACK_AB R21, RZ, R21 ;  /* 0x00000015ff15723e */ /* 0x020fe200000000ff */
[----:B------:R-:W-:Y:S02]  /*6450*/  IMAD.WIDE R6, R33, 0x2, R4 ;  /* 0x0000000221067825 */ /* 0x000fe400078e0204 */
[----:B------:R5:W-:Y:S03]  /*6460*/  STG.E.U16 desc[UR10][R16.64], R9 ;  /* 0x0000000910007986 */ /* 0x000be6000c10150a */
[----:B------:R-:W1:Y:S01]  /*6470*/  LDC R33, c[0x0][0x39c] ;  /* 0x0000e700ff217b82 */ /* 0x000e620000000800 */
[----:B------:R-:W1:Y:S01]  /*6480*/  LDS R25, [R0+0x2b00] ;  /* 0x002b000000197984 */ /* 0x000e620000000800 */
[----:B------:R-:W-:-:S03]  /*6490*/  F2FP.F16.F32.PACK_AB R24, RZ, R24 ;  /* 0x00000018ff18723e */ /* 0x000fc600000000ff */
[----:B------:R-:W1:Y:S03]  /*64a0*/  LDS R23, [R0+0x2b80] ;  /* 0x002b800000177984 */ /* 0x000e660000000800 */
[----:B------:R-:W1:Y:S01]  /*64b0*/  LDC R27, c[0x0][0x39c] ;  /* 0x0000e700ff1b7b82 */ /* 0x000e620000000800 */
[----:B-----5:R-:W-:Y:S01]  /*64c0*/  IMAD.WIDE R8, R35, 0x2, R6 ;  /* 0x0000000223087825 */ /* 0x020fe200078e0206 */
[----:B------:R-:W-:Y:S01]  /*64d0*/  PRMT R17, R20, 0x7610, R17 ;  /* 0x0000761014117816 */ /* 0x000fe20000000011 */
[----:B------:R-:W5:Y:S01]  /*64e0*/  LDS R26, [R0+0x2bc0] ;  /* 0x002bc000001a7984 */ /* 0x000f620000000800 */
[----:B--2---:R-:W-:Y:S02]  /*64f0*/  F2FP.F16.F32.PACK_AB R22, RZ, R22 ;  /* 0x00000016ff16723e */ /* 0x004fe400000000ff */
[----:B---3--:R-:W-:Y:S01]  /*6500*/  F2FP.F16.F32.PACK_AB R19, RZ, R19 ;  /* 0x00000013ff13723e */ /* 0x008fe200000000ff */
[----:B------:R-:W-:Y:S01]  /*6510*/  IMAD.WIDE R10, R37, 0x2, R8 ;  /* 0x00000002250a7825 */ /* 0x000fe200078e0208 */
[----:B------:R-:W2:Y:S01]  /*6520*/  LDC R35, c[0x0][0x39c] ;  /* 0x0000e700ff237b82 */ /* 0x000ea20000000800 */
[----:B------:R3:W-:Y:S02]  /*6530*/  STG.E.U16 desc[UR10][R12.64], R17 ;  /* 0x000000110c007986 */ /* 0x0007e4000c10150a */
[----:B----4-:R-:W-:-:S02]  /*6540*/  IMAD.WIDE R14, R29, 0x2, R10 ;  /* 0x000000021d0e7825 */ /* 0x010fc400078e020a */
[----:B------:R-:W-:Y:S03]  /*6550*/  STG.E.U16 desc[UR10][R2.64], R24 ;  /* 0x0000001802007986 */ /* 0x000fe6000c10150a */
[----:B------:R-:W4:Y:S01]  /*6560*/  LDC R37, c[0x0][0x39c] ;  /* 0x0000e700ff257b82 */ /* 0x000f220000000800 */
[----:B------:R-:W4:Y:S01]  /*6570*/  LDS R20, [R0+0x3040] ;  /* 0x0030400000147984 */ /* 0x000f220000000800 */
[----:B---3--:R-:W-:Y:S01]  /*6580*/  PRMT R13, R21, 0x7610, R13 ;  /* 0x00007610150d7816 */ /* 0x008fe2000000000d */
[----:B-1----:R-:W-:Y:S02]  /*6590*/  IMAD.WIDE R16, R31, 0x2, R14 ;  /* 0x000000021f107825 */ /* 0x002fe400078e020e */
[----:B------:R1:W-:Y:S03]  /*65a0*/  STG.E.U16 desc[UR10][R4.64], R30 ;  /* 0x0000001e04007986 */ /* 0x0003e6000c10150a */
[----:B------:R-:W3:Y:S01]  /*65b0*/  LDC R29, c[0x0][0x39c] ;  /* 0x0000e700ff1d7b82 */ /* 0x000ee20000000800 */
[----:B------:R-:W-:Y:S01]  /*65c0*/  F2FP.F16.F32.PACK_AB R18, RZ, R18 ;  /* 0x00000012ff12723e */ /* 0x000fe200000000ff */
[----:B------:R5:W-:Y:S04]  /*65d0*/  STG.E.U16 desc[UR10][R6.64], R13 ;  /* 0x0000000d06007986 */ /* 0x000be8000c10150a */
[----:B------:R-:W3:Y:S02]  /*65e0*/  LDS R28, [R0+0x3000] ;  /* 0x00300000001c7984 */ /* 0x000ee40000000800 */
[----:B------:R-:W3:Y:S01]  /*65f0*/  LDC R31, c[0x0][0x39c] ;  /* 0x0000e700ff1f7b82 */ /* 0x000ee20000000800 */
[----:B------:R-:W-:-:S02]  /*6600*/  F2FP.F16.F32.PACK_AB R25, RZ, R25 ;  /* 0x00000019ff19723e */ /* 0x000fc400000000ff */
[----:B-1----:R-:W-:Y:S01]  /*6610*/  PRMT R5, R19, 0x7610, R5 ;  /* 0x0000761013057816 */ /* 0x002fe20000000005 */
[----:B------:R-:W1:Y:S01]  /*6620*/  LDS R21, [R0+0x30c0] ;  /* 0x0030c00000157984 */ /* 0x000e620000000800 */
[----:B------:R-:W-:Y:S01]  /*6630*/  F2FP.F16.F32.PACK_AB R23, RZ, R23 ;  /* 0x00000017ff17723e */ /* 0x000fe200000000ff */
[----:B-----5:R-:W-:Y:S02]  /*6640*/  IMAD.WIDE R12, R33, 0x2, R16 ;  /* 0x00000002210c7825 */ /* 0x020fe400078e0210 */
[----:B------:R-:W5:Y:S01]  /*6650*/  LDS R19, [R0+0x3080] ;  /* 0x0030800000137984 */ /* 0x000f620000000800 */
[----:B------:R-:W5:Y:S01]  /*6660*/  LDC R33, c[0x0][0x39c] ;  /* 0x0000e700ff217b82 */ /* 0x000f620000000800 */
[----:B------:R-:W-:Y:S02]  /*6670*/  F2FP.F16.F32.PACK_AB R26, RZ, R26 ;  /* 0x0000001aff1a723e */ /* 0x000fe400000000ff */
[----:B------:R4:W-:Y:S01]  /*6680*/  STG.E.U16 desc[UR10][R8.64], R5 ;  /* 0x0000000508007986 */ /* 0x0009e2000c10150a */
[----:B--2---:R-:W-:-:S03]  /*6690*/  IMAD.WIDE R2, R35, 0x2, R12 ;  /* 0x0000000223027825 */ /* 0x004fc600078e020c */
[----:B------:R-:W-:Y:S01]  /*66a0*/  STG.E.U16 desc[UR10][R10.64], R22 ;  /* 0x000000160a007986 */ /* 0x000fe2000c10150a */
[----:B------:R-:W2:Y:S03]  /*66b0*/  LDC R35, c[0x0][0x39c] ;  /* 0x0000e700ff237b82 */ /* 0x000ea60000000800 */
[----:B------:R-:W-:Y:S01]  /*66c0*/  STG.E.U16 desc[UR10][R14.64], R25 ;  /* 0x000000190e007986 */ /* 0x000fe2000c10150a */
[----:B----4-:R-:W-:Y:S01]  /*66d0*/  IMAD.WIDE R4, R37, 0x2, R2 ;  /* 0x0000000225047825 */ /* 0x010fe200078e0202 */
[----:B------:R-:W-:-:S03]  /*66e0*/  PRMT R9, R18, 0x7610, R9 ;  /* 0x0000761012097816 */ /* 0x000fc60000000009 */
[----:B------:R-:W4:Y:S01]  /*66f0*/  LDC R37, c[0x0][0x39c] ;  /* 0x0000e700ff257b82 */ /* 0x000f220000000800 */
[----:B------:R-:W2:Y:S01]  /*6700*/  LDS R18, [R0+0x3140] ;  /* 0x0031400000127984 */ /* 0x000ea20000000800 */
[----:B------:R-:W-:Y:S01]  /*6710*/  F2FP.F16.F32.PACK_AB R20, RZ, R20 ;  /* 0x00000014ff14723e */ /* 0x000fe200000000ff */
[----:B------:R-:W-:Y:S02]  /*6720*/  IMAD.WIDE R6, R27, 0x2, R4 ;  /* 0x000000021b067825 */ /* 0x000fe400078e0204 */
[----:B------:R1:W-:Y:S04]  /*6730*/  STG.E.U16 desc[UR10][R16.64], R9 ;  /* 0x0000000910007986 */ /* 0x0003e8000c10150a */
[----:B------:R-:W4:Y:S04]  /*6740*/  LDS R24, [R0+0x3100] ;  /* 0x0031000000187984 */ /* 0x000f280000000800 */
[----:B------:R-:W4:Y:S01]  /*6750*/  LDS R22, [R0+0x3180] ;  /* 0x0031800000167984 */ /* 0x000f220000000800 */
[----:B---3--:R-:W-:Y:S01]  /*6760*/  F2FP.F16.F32.PACK_AB R28, RZ, R28 ;  /* 0x0000001cff1c723e */ /* 0x008fe200000000ff */
[----:B-1----:R-:W-:Y:S01]  /*6770*/  IMAD.WIDE R8, R29, 0x2, R6 ;  /* 0x000000021d087825 */ /* 0x002fe200078e0206 */
[----:B------:R-:W-:Y:S01]  /*6780*/  PRMT R17, R23, 0x7610, R17 ;  /* 0x0000761017117816 */ /* 0x000fe20000000011 */
[----:B------:R-:W1:Y:S01]  /*6790*/  LDC R29, c[0x0][0x39c] ;  /* 0x0000e700ff1d7b82 */ /* 0x000e620000000800 */
[----:B------:R-:W3:Y:S01]  /*67a0*/  LDS R25, [R0+0x31c0] ;  /* 0x0031c00000197984 */ /* 0x000ee20000000800 */
[----:B------:R-:W-:Y:S01]  /*67b0*/  F2FP.F16.F32.PACK_AB R21, RZ, R21 ;  /* 0x00000015ff15723e */ /* 0x000fe200000000ff */
[----:B------:R-:W-:-:S02]  /*67c0*/  IMAD.WIDE R10, R31, 0x2, R8 ;  /* 0x000000021f0a7825 */ /* 0x000fc400078e0208 */
[----:B------:R2:W-:Y:S01]  /*67d0*/  STG.E.U16 desc[UR10][R12.64], R17 ;  /* 0x000000110c007986 */ /* 0x0005e2000c10150a */
[----:B-----5:R-:W-:Y:S02]  /*67e0*/  F2FP.F16.F32.PACK_AB R19, RZ, R19 ;  /* 0x00000013ff13723e */ /* 0x020fe400000000ff */
[----:B------:R-:W5:Y:S01]  /*67f0*/  LDC R31, c[0x0][0x39c] ;  /* 0x0000e700ff1f7b82 */ /* 0x000f620000000800 */
[----:B------:R-:W-:Y:S01]  /*6800*/  STG.E.U16 desc[UR10][R2.64], R26 ;  /* 0x0000001a02007986 */ /* 0x000fe2000c10150a */
[----:B------:R-:W-:-:S03]  /*6810*/  IMAD.WIDE R14, R33, 0x2, R10 ;  /* 0x00000002210e7825 */ /* 0x000fc600078e020a */
[----:B------:R4:W-:Y:S03]  /*6820*/  STG.E.U16 desc[UR10][R4.64], R28 ;  /* 0x0000001c04007986 */ /* 0x0009e6000c10150a */
[----:B------:R-:W5:Y:S01]  /*6830*/  LDC R33, c[0x0][0x39c] ;  /* 0x0000e700ff217b82 */ /* 0x000f620000000800 */
[----:B--2---:R-:W-:Y:S01]  /*6840*/  PRMT R13, R20, 0x7610, R13 ;  /* 0x00007610140d7816 */ /* 0x004fe2000000000d */
[----:B------:R-:W-:Y:S01]  /*6850*/  IMAD.WIDE R16, R35, 0x2, R14 ;  /* 0x0000000223107825 */ /* 0x000fe200078e020e */
[----:B------:R-:W2:Y:S01]  /*6860*/  LDS R27, [R0+0x3200] ;  /* 0x00320000001b7984 */ /* 0x000ea20000000800 */
[----:B------:R-:W-:-:S03]  /*6870*/  F2FP.F16.F32.PACK_AB R18, RZ, R18 ;  /* 0x00000012ff12723e */ /* 0x000fc600000000ff */
[----:B------:R3:W-:Y:S01]  /*6880*/  STG.E.U16 desc[UR10][R6.64], R13 ;  /* 0x0000000d06007986 */ /* 0x0007e2000c10150a */
[----:B------:R-:W2:Y:S01]  /*6890*/  LDC R35, c[0x0][0x39c] ;  /* 0x0000e700ff237b82 */ /* 0x000ea20000000800 */
[----:B----4-:R-:W-:Y:S02]  /*68a0*/  PRMT R5, R19, 0x7610, R5 ;  /* 0x0000761013057816 */ /* 0x010fe40000000005 */
[----:B------:R-:W4:Y:S01]  /*68b0*/  LDS R19, [R0+0x3280] ;  /* 0x0032800000137984 */ /* 0x000f220000000800 */
[----:B------:R-:W-:-:S03]  /*68c0*/  F2FP.F16.F32.PACK_AB R24, RZ, R24 ;  /* 0x00000018ff18723e */ /* 0x000fc600000000ff */
[----:B------:R1:W-:Y:S01]  /*68d0*/  STG.E.U16 desc[UR10][R8.64], R5 ;  /* 0x0000000508007986 */ /* 0x0003e2000c10150a */
[----:B------:R-:W-:Y:S01]  /*68e0*/  F2FP.F16.F32.PACK_AB R22, RZ, R22 ;  /* 0x00000016ff16723e */ /* 0x000fe200000000ff */
[----:B---3--:R-:W-:Y:S02]  /*68f0*/  IMAD.WIDE R12, R37, 0x2, R16 ;  /* 0x00000002250c7825 */ /* 0x008fe400078e0210 */
[----:B------:R-:W3:Y:S01]  /*6900*/  LDS R23, [R0+0x3240] ;  /* 0x0032400000177984 */ /* 0x000ee20000000800 */
[----:B------:R-:W3:Y:S03]  /*6910*/  LDC R37, c[0x0][0x39c] ;  /* 0x0000e700ff257b82 */ /* 0x000ee60000000800 */
[----:B------:R-:W3:Y:S01]  /*6920*/  LDS R20, [R0+0x32c0] ;  /* 0x0032c00000147984 */ /* 0x000ee20000000800 */
[----:B-1----:R-:W-:Y:S01]  /*6930*/  IMAD.WIDE R2, R29, 0x2, R12 ;  /* 0x000000021d027825 */ /* 0x002fe200078e020c */
[----:B------:R-:W-:-:S02]  /*6940*/  F2FP.F16.F32.PACK_AB R25, RZ, R25 ;  /* 0x00000019ff19723e */ /* 0x000fc400000000ff */
[----:B------:R-:W-:Y:S01]  /*6950*/  PRMT R9, R18, 0x7610, R9 ;  /* 0x0000761012097816 */ /* 0x000fe20000000009 */
[----:B------:R-:W1:Y:S01]  /*6960*/  LDC R29, c[0x0][0x39c] ;  /* 0x0000e700ff1d7b82 */ /* 0x000e620000000800 */
[----:B------:R-:W-:Y:S01]  /*6970*/  STG.E.U16 desc[UR10][R10.64], R21 ;  /* 0x000000150a007986 */ /* 0x000fe2000c10150a */
[----:B-----5:R-:W-:Y:S01]  /*6980*/  IMAD.WIDE R4, R31, 0x2, R2 ;  /* 0x000000021f047825 */ /* 0x020fe200078e0202 */
[----:B------:R-:W-:Y:S02]  /*6990*/  PRMT R30, R25, 0x7610, R30 ;  /* 0x00007610191e7816 */ /* 0x000fe4000000001e */
[----:B------:R-:W-:Y:S03]  /*69a0*/  STG.E.U16 desc[UR10][R14.64], R24 ;  /* 0x000000180e007986 */ /* 0x000fe6000c10150a */
[----:B------:R-:W5:Y:S01]  /*69b0*/  LDC R31, c[0x0][0x39c] ;  /* 0x0000e700ff1f7b82 */ /* 0x000f620000000800 */
[----:B------:R-:W-:Y:S01]  /*69c0*/  IMAD.WIDE R6, R33, 0x2, R4 ;  /* 0x0000000221067825 */ /* 0x000fe200078e0204 */
[----:B------:R-:W5:Y:S04]  /*69d0*/  LDS R18, [R0+0x3340] ;  /* 0x0033400000127984 */ /* 0x000f680000000800 */
[----:B------:R3:W-:Y:S01]  /*69e0*/  STG.E.U16 desc[UR10][R16.64], R9 ;  /* 0x0000000910007986 */ /* 0x0007e2000c10150a */
[----:B--2---:R-:W-:Y:S01]  /*69f0*/  F2FP.F16.F32.PACK_AB R27, RZ, R27 ;  /* 0x0000001bff1b723e */ /* 0x004fe200000000ff */
[----:B------:R-:W2:Y:S02]  /*6a00*/  LDC R33, c[0x0][0x39c] ;  /* 0x0000e700ff217b82 */ /* 0x000ea40000000800 */
[----:B------:R-:W2:Y:S01]  /*6a10*/  LDS R26, [R0+0x3300] ;  /* 0x00330000001a7984 */ /* 0x000ea20000000800 */
[----:B------:R-:W-:-:S03]  /*6a20*/  PRMT R32, R27, 0x7610, R32 ;  /* 0x000076101b207816 */ /* 0x000fc60000000020 */
[----:B------:R-:W2:Y:S01]  /*6a30*/  LDS R21, [R0+0x3380] ;  /* 0x0033800000157984 */ /* 0x000ea20000000800 */
[----:B----4-:R-:W-:Y:S01]  /*6a40*/  F2FP.F16.F32.PACK_AB R19, RZ, R19 ;  /* 0x00000013ff13723e */ /* 0x010fe200000000ff */
[----:B------:R-:W4:Y:S01]  /*6a50*/  LDC R25, c[0x0][0x39c] ;  /* 0x0000e700ff197b82 */ /* 0x000f220000000800 */
[----:B---3--:R-:W-:Y:S01]  /*6a60*/  IMAD.WIDE R8, R35, 0x2, R6 ;  /* 0x0000000223087825 */ /* 0x008fe200078e0206 */
[----:B------:R-:W-:Y:S01]  /*6a70*/  PRMT R17, R22, 0x7610, R17 ;  /* 0x0000761016117816 */ /* 0x000fe20000000011 */
[----:B------:R-:W3:Y:S01]  /*6a80*/  LDS R28, [R0+0x3800] ;  /* 0x00380000001c7984 */ /* 0x000ee20000000800 */
[----:B------:R-:W-:-:S04]  /*6a90*/  F2FP.F16.F32.PACK_AB R23, RZ, R23 ;  /* 0x00000017ff17723e */ /* 0x000fc800000000ff */
[----:B------:R-:W3:Y:S01]  /*6aa0*/  LDC R35, c[0x0][0x39c] ;  /* 0x0000e700ff237b82 */ /* 0x000ee20000000800 */
[----:B------:R-:W-:Y:S01]  /*6ab0*/  IMAD.WIDE R10, R37, 0x2, R8 ;  /* 0x00000002250a7825 */ /* 0x000fe200078e0208 */
[----:B------:R5:W-:Y:S01]  /*6ac0*/  STG.E.U16 desc[UR10][R12.64], R17 ;  /* 0x000000110c007986 */ /* 0x000be2000c10150a */
[----:B------:R-:W-:-:S03]  /*6ad0*/  F2FP.F16.F32.PACK_AB R20, RZ, R20 ;  /* 0x00000014ff14723e */ /* 0x000fc600000000ff */
[----:B------:R-:W4:Y:S01]  /*6ae0*/  LDS R24, [R0+0x33c0] ;  /* 0x0033c00000187984 */ /* 0x000f220000000800 */
[----:B-1----:R-:W-:Y:S01]  /*6af0*/  IMAD.WIDE R14, R29, 0x2, R10 ;  /* 0x000000021d0e7825 */ /* 0x002fe200078e020a */
[----:B------:R-:W1:Y:S02]  /*6b00*/  LDC R37, c[0x0][0x39c] ;  /* 0x0000e700ff257b82 */ /* 0x000e640000000800 */
[----:B------:R3:W-:Y:S01]  /*6b10*/  STG.E.U16 desc[UR10][R2.64], R30 ;  /* 0x0000001e02007986 */ /* 0x0007e2000c10150a */
[----:B-----5:R-:W-:-:S03]  /*6b20*/  IMAD.WIDE R16, R31, 0x2, R14 ;  /* 0x000000021f107825 */ /* 0x020fc600078e020e */
[----:B------:R5:W-:Y:S02]  /*6b30*/  STG.E.U16 desc[UR10][R4.64], R32 ;  /* 0x0000002004007986 */ /* 0x000be4000c10150a */
[----:B------:R-:W4:Y:S01]  /*6b40*/  LDC R27, c[0x0][0x39c] ;  /* 0x0000e700ff1b7b82 */ /* 0x000f220000000800 */
[----:B------:R-:W-:Y:S01]  /*6b50*/  F2FP.F16.F32.PACK_AB R18, RZ, R18 ;  /* 0x00000012ff12723e */ /* 0x000fe200000000ff */
[----:B------:R-:W4:Y:S01]  /*6b60*/  LDS R22, [R0+0x3840] ;  /* 0x0038400000167984 */ /* 0x000f220000000800 */
[----:B--2---:R-:W-:-:S03]  /*6b70*/  IMAD.WIDE R12, R33, 0x2, R16 ;  /* 0x00000002210c7825 */ /* 0x004fc600078e0210 */
[----:B------:R2:W-:Y:S02]  /*6b80*/  STG.E.U16 desc[UR10][R6.64], R23 ;  /* 0x0000001706007986 */ /* 0x0005e4000c10150a */
[----:B------:R-:W4:Y:S01]  /*6b90*/  LDC R29, c[0x0][0x39c] ;  /* 0x0000e700ff1d7b82 */ /* 0x000f220000000800 */
[----:B---3--:R-:W-:Y:S01]  /*6ba0*/  IMAD.WIDE R2, R35, 0x2, R12 ;  /* 0x0000000223027825 */ /* 0x008fe200078e020c */
[----:B-----5:R-:W-:Y:S01]  /*6bb0*/  PRMT R5, R19, 0x7610, R5 ;  /* 0x0000761013057816 */ /* 0x020fe20000000005 */
[----:B------:R-:W3:Y:S01]  /*6bc0*/  LDS R23, [R0+0x3940] ;  /* 0x0039400000177984 */ /* 0x000ee20000000800 */
[----:B------:R-:W-:Y:S02]  /*6bd0*/  F2FP.F16.F32.PACK_AB R26, RZ, R26 ;  /* 0x0000001aff1a723e */ /* 0x000fe400000000ff */
[----:B------:R-:W-:Y:S01]  /*6be0*/  F2FP.F16.F32.PACK_AB R21, RZ, R21 ;  /* 0x00000015ff15723e */ /* 0x000fe200000000ff */
[----:B------:R1:W-:Y:S01]  /*6bf0*/  STG.E.U16 desc[UR10][R8.64], R5 ;  /* 0x0000000508007986 */ /* 0x0003e2000c10150a */
[----:B------:R-:W5:Y:S01]  /*6c00*/  LDC R31, c[0x0][0x39c] ;  /* 0x0000e700ff1f7b82 */ /* 0x000f620000000800 */
[----:B--2---:R-:W-:-:S02]  /*6c10*/  PRMT R7, R20, 0x7610, R7 ;  /* 0x0000761014077816 */ /* 0x004fc40000000007 */
[----:B------:R-:W2:Y:S01]  /*6c20*/  LDS R19, [R0+0x3880] ;  /* 0x0038800000137984 */ /* 0x000ea20000000800 */
[----:B------:R-:W-:-:S03]  /*6c30*/  F2FP.F16.F32.PACK_AB R28, RZ, R28 ;  /* 0x0000001cff1c723e */ /* 0x000fc600000000ff */
[----:B------:R4:W-:Y:S01]  /*6c40*/  STG.E.U16 desc[UR10][R10.64], R7 ;  /* 0x000000070a007986 */ /* 0x0009e2000c10150a */
[----:B------:R-:W2:Y:S01]  /*6c50*/  LDC R33, c[0x0][0x39c] ;  /* 0x0000e700ff217b82 */ /* 0x000ea20000000800 */
[----:B-1----:R-:W-:Y:S01]  /*6c60*/  IMAD.WIDE R4, R37, 0x2, R2 ;  /* 0x0000000225047825 */ /* 0x002fe200078e0202 */
[----:B------:R-:W-:Y:S01]  /*6c70*/  PRMT R9, R18, 0x7610, R9 ;  /* 0x0000761012097816 */ /* 0x000fe20000000009 */
[----:B------:R-:W-:Y:S01]  /*6c80*/  STG.E.U16 desc[UR10][R14.64], R26 ;  /* 0x0000001a0e007986 */ /* 0x000fe2000c10150a */
[----:B----4-:R-:W-:-:S04]  /*6c90*/  F2FP.F16.F32.PACK_AB R24, RZ, R24 ;  /* 0x00000018ff18723e */ /* 0x010fc800000000ff */
[----:B------:R-:W1:Y:S01]  /*6ca0*/  LDC R35, c[0x0][0x39c] ;  /* 0x0000e700ff237b82 */ /* 0x000e620000000800 */
[----:B------:R4:W-:Y:S01]  /*6cb0*/  STG.E.U16 desc[UR10][R16.64], R9 ;  /* 0x0000000910007986 */ /* 0x0009e2000c10150a */
[----:B------:R-:W-:-:S03]  /*6cc0*/  IMAD.WIDE R6, R25, 0x2, R4 ;  /* 0x0000000219067825 */ /* 0x000fc600078e0204 */
[----:B------:R-:W1:Y:S03]  /*6cd0*/  LDS R20, [R0+0x38c0] ;  /* 0x0038c00000147984 */ /* 0x000e660000000800 */
[----:B------:R-:W1:Y:S01]  /*6ce0*/  LDC R37, c[0x0][0x39c] ;  /* 0x0000e700ff257b82 */ /* 0x000e620000000800 */
[----:B------:R-:W1:Y:S01]  /*6cf0*/  LDS R18, [R0+0x3900] ;  /* 0x0039000000127984 */ /* 0x000e620000000800 */
[----:B------:R-:W-:Y:S01]  /*6d00*/  F2FP.F16.F32.PACK_AB R22, RZ, R22 ;  /* 0x00000016ff16723e */ /* 0x000fe200000000ff */
[----:B----4-:R-:W-:Y:S01]  /*6d10*/  IMAD.WIDE R8, R27, 0x2, R6 ;  /* 0x000000021b087825 */ /* 0x010fe200078e0206 */
[----:B------:R-:W-:Y:S01]  /*6d20*/  PRMT R17, R21, 0x7610, R17 ;  /* 0x0000761015117816 */ /* 0x000fe20000000011 */
[----:B------:R-:W4:Y:S01]  /*6d30*/  LDS R25, [R0+0x3980] ;  /* 0x0039800000197984 */ /* 0x000f220000000800 */
[----:B------:R-:W-:Y:S01]  /*6d40*/  PRMT R30, R22, 0x7610, R30 ;  /* 0x00007610161e7816 */ /* 0x000fe2000000001e */
[----:B------:R-:W-:-:S02]  /*6d50*/  IMAD.WIDE R10, R29, 0x2, R8 ;  /* 0x000000021d0a7825 */ /* 0x000fc400078e0208 */
[----:B------:R2:W-:Y:S01]  /*6d60*/  STG.E.U16 desc[UR10][R12.64], R17 ;  /* 0x000000110c007986 */ /* 0x0005e2000c10150a */
[----:B---3--:R-:W-:-:S03]  /*6d70*/  F2FP.F16.F32.PACK_AB R23, RZ, R23 ;  /* 0x00000017ff17723e */ /* 0x008fc600000000ff */
[----:B------:R-:W-:Y:S01]  /*6d80*/  STG.E.U16 desc[UR10][R2.64], R24 ;  /* 0x0000001802007986 */ /* 0x000fe2000c10150a */
[----:B-----5:R-:W-:Y:S01]  /*6d90*/  IMAD.WIDE R14, R31, 0x2, R10 ;  /* 0x000000021f0e7825 */ /* 0x020fe200078e020a */
[----:B--2---:R-:W-:Y:S02]  /*6da0*/  F2FP.F16.F32.PACK_AB R19, RZ, R19 ;  /* 0x00000013ff13723e */ /* 0x004fe400000000ff */
[----:B------:R-:W2:Y:S01]  /*6db0*/  LDS R26, [R0+0x39c0] ;  /* 0x0039c000001a7984 */ /* 0x000ea20000000800 */
[----:B------:R-:W-:Y:S01]  /*6dc0*/  PRMT R13, R28, 0x7610, R13 ;  /* 0x000076101c0d7816 */ /* 0x000fe2000000000d */
[----:B------:R-:W-:Y:S02]  /*6dd0*/  IMAD.WIDE R16, R33, 0x2, R14 ;  /* 0x0000000221107825 */ /* 0x000fe400078e020e */
[----:B------:R-:W3:Y:S01]  /*6de0*/  LDS R27, [R0+0x3a00] ;  /* 0x003a0000001b7984 */ /* 0x000ee20000000800 */
[----:B------:R-:W5:Y:S03]  /*6df0*/  LDC R33, c[0x0][0x39c] ;  /* 0x0000e700ff217b82 */ /* 0x000f660000000800 */
[----:B------:R4:W-:Y:S04]  /*6e00*/  STG.E.U16 desc[UR10][R4.64], R13 ;  /* 0x0000000d04007986 */ /* 0x0009e8000c10150a */
[----:B------:R-:W5:Y:S01]  /*6e10*/  LDS R21, [R0+0x3a40] ;  /* 0x003a400000157984 */ /* 0x000f620000000800 */
[----:B-1----:R-:W-:-:S03]  /*6e20*/  F2FP.F16.F32.PACK_AB R20, RZ, R20 ;  /* 0x00000014ff14723e */ /* 0x002fc600000000ff */
[----:B------:R-:W1:Y:S01]  /*6e30*/  LDS R29, [R0+0x3a80] ;  /* 0x003a8000001d7984 */ /* 0x000e620000000800 */
[----:B------:R-:W-:Y:S01]  /*6e40*/  F2FP.F16.F32.PACK_AB R18, RZ, R18 ;  /* 0x00000012ff12723e */ /* 0x000fe200000000ff */
[----:B----4-:R-:W-:Y:S02]  /*6e50*/  IMAD.WIDE R12, R35, 0x2, R16 ;  /* 0x00000002230c7825 */ /* 0x010fe400078e0210 */
[----:B------:R4:W-:Y:S01]  /*6e60*/  STG.E.U16 desc[UR10][R6.64], R30 ;  /* 0x0000001e06007986 */ /* 0x0009e2000c10150a */
[----:B------:R-:W1:Y:S03]  /*6e70*/  LDC R35, c[0x0][0x39c] ;  /* 0x0000e700ff237b82 */ /* 0x000e660000000800 */
[----:B------:R-:W1:Y:S01]  /*6e80*/  LDS R22, [R0+0x3ac0] ;  /* 0x003ac00000167984 */ /* 0x000e620000000800 */
[----:B------:R-:W-:Y:S01]  /*6e90*/  IMAD.WIDE R2, R37, 0x2, R12 ;  /* 0x0000000225027825 */ /* 0x000fe200078e020c */
[----:B------:R-:W-:-:S02]  /*6ea0*/  F2FP.F16.F32.PACK_AB R25, RZ, R25 ;  /* 0x00000019ff19723e */ /* 0x000fc400000000ff */
[----:B------:R-:W1:Y:S01]  /*6eb0*/  LDS R24, [R0+0x3b00] ;  /* 0x003b000000187984 */ /* 0x000e620000000800 */
[----:B------:R-:W1:Y:S01]  /*6ec0*/  LDC R37, c[0x0][0x39c] ;  /* 0x0000e700ff257b82 */ /* 0x000e620000000800 */
[----:B------:R-:W-:Y:S01]  /*6ed0*/  IMAD.WIDE R4, R39, 0x2, R2 ;  /* 0x0000000227047825 */ /* 0x000fe200078e0202 */
[----:B----4-:R-:W-:Y:S01]  /*6ee0*/  PRMT R7, R19, 0x7610, R7 ;  /* 0x0000761013077816 */ /* 0x010fe20000000007 */
[----:B------:R-:W4:Y:S05]  /*6ef0*/  LDS R28, [R0+0x3b40] ;  /* 0x003b4000001c7984 */ /* 0x000f2a0000000800 */
[----:B------:R-:W4:Y:S01]  /*6f00*/  LDC R19, c[0x0][0x39c] ;  /* 0x0000e700ff137b82 */ /* 0x000f220000000800 */
[----:B------:R-:W4:Y:S01]  /*6f10*/  LDS R30, [R0+0x3b80] ;  /* 0x003b8000001e7984 */ /* 0x000f220000000800 */
[----:B--2---:R-:W-:-:S03]  /*6f20*/  F2FP.F16.F32.PACK_AB R26, RZ, R26 ;  /* 0x0000001aff1a723e */ /* 0x004fc600000000ff */
[----:B------:R-:W2:Y:S01]  /*6f30*/  LDS R31, [R0+0x3bc0] ;  /* 0x003bc000001f7984 */ /* 0x000ea20000000800 */
[----:B---3--:R-:W-:-:S03]  /*6f40*/  F2FP.F16.F32.PACK_AB R27, RZ, R27 ;  /* 0x0000001bff1b723e */ /* 0x008fc600000000ff */
[----:B------:R3:W-:Y:S04]  /*6f50*/  STG.E.U16 desc[UR10][R8.64], R7 ;  /* 0x0000000708007986 */ /* 0x0007e8000c10150a */
[----:B------:R-:W-:Y:S01]  /*6f60*/  STG.E.U16 desc[UR10][R10.64], R20 ;  /* 0x000000140a007986 */ /* 0x000fe2000c10150a */
[----:B-----5:R-:W-:-:S03]  /*6f70*/  F2FP.F16.F32.PACK_AB R21, RZ, R21 ;  /* 0x00000015ff15723e */ /* 0x020fc600000000ff */
[----:B------:R-:W-:Y:S01]  /*6f80*/  STG.E.U16 desc[UR10][R14.64], R18 ;  /* 0x000000120e007986 */ /* 0x000fe2000c10150a */
[----:B-1----:R-:W-:Y:S02]  /*6f90*/  F2FP.F16.F32.PACK_AB R29, RZ, R29 ;  /* 0x0000001dff1d723e */ /* 0x002fe400000000ff */
[----:B---3--:R-:W-:Y:S01]  /*6fa0*/  PRMT R9, R23, 0x7610, R9 ;  /* 0x0000761017097816 */ /* 0x008fe20000000009 */
[----:B------:R-:W-:Y:S01]  /*6fb0*/  IMAD.WIDE R6, R41, 0x2, R4 ;  /* 0x0000000229067825 */ /* 0x000fe200078e0204 */
[----:B------:R-:W1:Y:S03]  /*6fc0*/  LDC R23, c[0x0][0x39c] ;  /* 0x0000e700ff177b82 */ /* 0x000e660000000800 */
[----:B------:R3:W-:Y:S01]  /*6fd0*/  STG.E.U16 desc[UR10][R16.64], R9 ;  /* 0x0000000910007986 */ /* 0x0007e2000c10150a */
[----:B------:R-:W-:-:S03]  /*6fe0*/  F2FP.F16.F32.PACK_AB R22, RZ, R22 ;  /* 0x00000016ff16723e */ /* 0x000fc600000000ff */
[----:B------:R5:W-:Y:S01]  /*6ff0*/  STG.E.U16 desc[UR10][R12.64], R25 ;  /* 0x000000190c007986 */ /* 0x000be2000c10150a */
[----:B------:R-:W-:-:S03]  /*7000*/  F2FP.F16.F32.PACK_AB R24, RZ, R24 ;  /* 0x00000018ff18723e */ /* 0x000fc600000000ff */
[----:B------:R5:W-:Y:S01]  /*7010*/  STG.E.U16 desc[UR10][R2.64], R26 ;  /* 0x0000001a02007986 */ /* 0x000be2000c10150a */
[----:B----4-:R-:W-:Y:S01]  /*7020*/  F2FP.F16.F32.PACK_AB R28, RZ, R28 ;  /* 0x0000001cff1c723e */ /* 0x010fe200000000ff */
[----:B---3--:R-:W-:Y:S02]  /*7030*/  IMAD.WIDE R8, R33, 0x2, R6 ;  /* 0x0000000221087825 */ /* 0x008fe400078e0206 */
[----:B------:R-:W-:Y:S01]  /*7040*/  STG.E.U16 desc[UR10][R4.64], R27 ;  /* 0x0000001b04007986 */ /* 0x000fe2000c10150a */
[----:B------:R-:W3:Y:S01]  /*7050*/  LDC R33, c[0x0][0x39c] ;  /* 0x0000e700ff217b82 */ /* 0x000ee20000000800 */
[----:B------:R-:W-:Y:S02]  /*7060*/  F2FP.F16.F32.PACK_AB R30, RZ, R30 ;  /* 0x0000001eff1e723e */ /* 0x000fe400000000ff */
[----:B------:R-:W-:Y:S01]  /*7070*/  STG.E.U16 desc[UR10][R6.64], R21 ;  /* 0x0000001506007986 */ /* 0x000fe2000c10150a */
[----:B------:R-:W-:Y:S01]  /*7080*/  IMAD.WIDE R10, R35, 0x2, R8 ;  /* 0x00000002230a7825 */ /* 0x000fe200078e0208 */
[----:B--2---:R-:W-:-:S02]  /*7090*/  F2FP.F16.F32.PACK_AB R31, RZ, R31 ;  /* 0x0000001fff1f723e */ /* 0x004fc400000000ff */
[----:B------:R-:W-:Y:S01]  /*70a0*/  STG.E.U16 desc[UR10][R8.64], R29 ;  /* 0x0000001d08007986 */ /* 0x000fe2000c10150a */
[----:B------:R-:W-:-:S03]  /*70b0*/  IMAD.WIDE R14, R19, 0x2, R10 ;  /* 0x00000002130e7825 */ /* 0x000fc600078e020a */
[----:B------:R-:W-:Y:S04]  /*70c0*/  STG.E.U16 desc[UR10][R10.64], R22 ;  /* 0x000000160a007986 */ /* 0x000fe8000c10150a */
[----:B------:R-:W-:Y:S01]  /*70d0*/  STG.E.U16 desc[UR10][R14.64], R24 ;  /* 0x000000180e007986 */ /* 0x000fe2000c10150a */
[----:B-1----:R-:W-:-:S05]  /*70e0*/  IMAD.WIDE R16, R23, 0x2, R14 ;  /* 0x0000000217107825 */ /* 0x002fca00078e020e */
[----:B------:R-:W-:Y:S01]  /*70f0*/  STG.E.U16 desc[UR10][R16.64], R28 ;  /* 0x0000001c10007986 */ /* 0x000fe2000c10150a */
[----:B-----5:R-:W-:-:S05]  /*7100*/  IMAD.WIDE R12, R37, 0x2, R16 ;  /* 0x00000002250c7825 */ /* 0x020fca00078e0210 */
[----:B------:R-:W-:Y:S01]  /*7110*/  STG.E.U16 desc[UR10][R12.64], R30 ;  /* 0x0000001e0c007986 */ /* 0x000fe2000c10150a */
[----:B---3--:R-:W-:-:S05]  /*7120*/  IMAD.WIDE R2, R33, 0x2, R12 ;  /* 0x0000000221027825 */ /* 0x008fca00078e020c */
[----:B------:R-:W-:Y:S01]  /*7130*/  STG.E.U16 desc[UR10][R2.64], R31 ;  /* 0x0000001f02007986 */ /* 0x000fe2000c10150a */
[----:B------:R-:W-:Y:S05]  /*7140*/  EXIT ;  /* 0x000000000000794d */ /* 0x000fea0003800000 */
.L_x_5:
[----:B------:R-:W-:-:S00]  /*7150*/  BRA `(.L_x_5) ;  /* 0xfffffffc00fc7947 */ /* 0x000fc0000383ffff */
[----:B------:R-:W-:-:S00]  /*7160*/  NOP ;  /* 0x0000000000007918 */ /* 0x000fc00000000000 */
        /* <DEDUP_REMOVED lines=9> */
.L_x_6:


//--------------------- .nv.shared._Z6matmulP6__halfS0_S0_iiiff --------------------------
	.section	.nv.shared._Z6matmulP6__halfS0_S0_iiiff,"aw",@nobits
	.sectionflags	@""
	.align	16
	.zero		1024


//--------------------- .nv.shared.reserved.0     --------------------------
	.section	.nv.shared.reserved.0,"aw",@nobits
	.weak		__nv_reservedSMEM_offset_0_alias
	.size		__nv_reservedSMEM_offset_0_alias, 0, 64
	.other		__nv_reservedSMEM_offset_0_alias,@"STO_CUDA_RESERVED_SHARED STV_DEFAULT"
__nv_reservedSMEM_offset_0_alias:
	.zero		0
	.zero		64


//--------------------- .nv.constant0._Z6matmulP6__halfS0_S0_iiiff --------------------------
	.section	.nv.constant0._Z6matmulP6__halfS0_S0_iiiff,"a",@progbits
	.sectionflags	@""
	.align	4
.nv.constant0._Z6matmulP6__halfS0_S0_iiiff:
	.zero		940


//--------------------- SYMBOLS --------------------------

	.type		.nv.reservedSmem.offset0,@object
	.size		.nv.reservedSmem.offset0,0x4
	.type		.nv.reservedSmem.cap,@object
	.size		.nv.reservedSmem.cap,0x4
